//
// Generated by NVIDIA NVVM Compiler
//
// Compiler Build ID: CL-36424714
// Cuda compilation tools, release 13.0, V13.0.88
// Based on NVVM 20.0.0
//

.version 9.0
.target sm_100
.address_size 64

	// .globl	_Z16brightnessKernelPhS_if

.visible .entry _Z16brightnessKernelPhS_if(
	.param .u64 .ptr .align 1 _Z16brightnessKernelPhS_if_param_0,
	.param .u64 .ptr .align 1 _Z16brightnessKernelPhS_if_param_1,
	.param .u32 _Z16brightnessKernelPhS_if_param_2,
	.param .f32 _Z16brightnessKernelPhS_if_param_3
)
{
	.reg .pred 	%p<2>;
	.reg .b16 	%rs<2>;
	.reg .b32 	%r<8>;
	.reg .b32 	%f<4>;
	.reg .b64 	%rd<8>;

	ld.param.u64 	%rd1, [_Z16brightnessKernelPhS_if_param_0];
	ld.param.u64 	%rd2, [_Z16brightnessKernelPhS_if_param_1];
	ld.param.u32 	%r2, [_Z16brightnessKernelPhS_if_param_2];
	ld.param.f32 	%f1, [_Z16brightnessKernelPhS_if_param_3];
	mov.u32 	%r3, %ctaid.x;
	mov.u32 	%r4, %ntid.x;
	mov.u32 	%r5, %tid.x;
	mad.lo.s32 	%r1, %r3, %r4, %r5;
	setp.ge.s32 	%p1, %r1, %r2;
	@%p1 bra 	$L__BB0_2;
	cvta.to.global.u64 	%rd3, %rd1;
	cvta.to.global.u64 	%rd4, %rd2;
	cvt.s64.s32 	%rd5, %r1;
	add.s64 	%rd6, %rd3, %rd5;
	ld.global.u8 	%rs1, [%rd6];
	cvt.rn.f32.u16 	%f2, %rs1;
	mul.f32 	%f3, %f1, %f2;
	cvt.rzi.s32.f32 	%r6, %f3;
	min.s32 	%r7, %r6, 255;
	add.s64 	%rd7, %rd4, %rd5;
	st.global.u8 	[%rd7], %r7;
$L__BB0_2:
	ret;

}
	// .globl	_Z10blurKernelPhS_ii
.visible .entry _Z10blurKernelPhS_ii(
	.param .u64 .ptr .align 1 _Z10blurKernelPhS_ii_param_0,
	.param .u64 .ptr .align 1 _Z10blurKernelPhS_ii_param_1,
	.param .u32 _Z10blurKernelPhS_ii_param_2,
	.param .u32 _Z10blurKernelPhS_ii_param_3
)
{
	.reg .pred 	%p<71>;
	.reg .b16 	%rs<10>;
	.reg .b32 	%r<233>;
	.reg .b64 	%rd<13>;

	ld.param.u64 	%rd7, [_Z10blurKernelPhS_ii_param_0];
	ld.param.u64 	%rd6, [_Z10blurKernelPhS_ii_param_1];
	ld.param.u32 	%r112, [_Z10blurKernelPhS_ii_param_2];
	ld.param.u32 	%r114, [_Z10blurKernelPhS_ii_param_3];
	cvta.to.global.u64 	%rd1, %rd7;
	mov.u32 	%r115, %ctaid.x;
	mov.u32 	%r116, %ntid.x;
	mov.u32 	%r117, %tid.x;
	mad.lo.s32 	%r1, %r115, %r116, %r117;
	mov.u32 	%r118, %ctaid.y;
	mov.u32 	%r119, %ntid.y;
	mov.u32 	%r120, %tid.y;
	mad.lo.s32 	%r121, %r118, %r119, %r120;
	setp.ge.s32 	%p9, %r1, %r112;
	setp.ge.s32 	%p10, %r121, %r114;
	or.pred  	%p11, %p9, %p10;
	@%p11 bra 	$L__BB1_56;
	ld.param.u32 	%r169, [_Z10blurKernelPhS_ii_param_2];
	mul.lo.s32 	%r123, %r169, %r121;
	add.s32 	%r124, %r123, %r1;
	mul.lo.s32 	%r3, %r124, 3;
	add.s32 	%r4, %r121, -1;
	setp.eq.s32 	%p12, %r121, 0;
	sub.s32 	%r125, %r123, %r169;
	setp.lt.s32 	%p13, %r1, 1;
	add.s32 	%r126, %r1, %r125;
	add.s32 	%r5, %r126, -1;
	mul.lo.s32 	%r127, %r5, 3;
	cvt.s64.s32 	%rd8, %r127;
	add.s64 	%rd2, %rd1, %rd8;
	mov.b32 	%r181, 0;
	or.pred  	%p14, %p13, %p12;
	mov.u32 	%r182, %r181;
	@%p14 bra 	$L__BB1_3;
	ld.global.u8 	%r181, [%rd2];
	mov.b32 	%r182, 1;
$L__BB1_3:
	setp.eq.s32 	%p15, %r121, 0;
	setp.lt.s32 	%p16, %r1, 0;
	or.pred  	%p17, %p16, %p15;
	@%p17 bra 	$L__BB1_5;
	ld.global.u8 	%r129, [%rd2+3];
	add.s32 	%r181, %r181, %r129;
	add.s32 	%r182, %r182, 1;
$L__BB1_5:
	ld.param.u32 	%r170, [_Z10blurKernelPhS_ii_param_2];
	setp.eq.s32 	%p18, %r121, 0;
	add.s32 	%r130, %r1, 1;
	setp.gt.s32 	%p19, %r1, -2;
	setp.lt.s32 	%p20, %r130, %r170;
	and.pred  	%p1, %p19, %p20;
	not.pred 	%p21, %p1;
	or.pred  	%p22, %p21, %p18;
	@%p22 bra 	$L__BB1_7;
	ld.global.u8 	%r131, [%rd2+6];
	add.s32 	%r181, %r181, %r131;
	add.s32 	%r182, %r182, 1;
$L__BB1_7:
	ld.param.u32 	%r171, [_Z10blurKernelPhS_ii_param_2];
	setp.gt.s32 	%p23, %r1, 0;
	setp.le.s32 	%p24, %r1, %r171;
	and.pred  	%p2, %p23, %p24;
	add.s32 	%r132, %r3, -3;
	cvt.s64.s32 	%rd9, %r132;
	add.s64 	%rd3, %rd1, %rd9;
	not.pred 	%p25, %p2;
	@%p25 bra 	$L__BB1_9;
	ld.global.u8 	%r133, [%rd3];
	add.s32 	%r181, %r181, %r133;
	add.s32 	%r182, %r182, 1;
$L__BB1_9:
	setp.lt.s32 	%p26, %r1, 0;
	@%p26 bra 	$L__BB1_11;
	ld.global.u8 	%r134, [%rd3+3];
	add.s32 	%r181, %r181, %r134;
	add.s32 	%r182, %r182, 1;
$L__BB1_11:
	@%p21 bra 	$L__BB1_13;
	ld.global.u8 	%r135, [%rd3+6];
	add.s32 	%r181, %r181, %r135;
	add.s32 	%r182, %r182, 1;
$L__BB1_13:
	ld.param.u32 	%r172, [_Z10blurKernelPhS_ii_param_2];
	add.s32 	%r29, %r121, 1;
	setp.lt.u32 	%p28, %r29, %r114;
	shl.b32 	%r136, %r172, 1;
	and.pred  	%p3, %p2, %p28;
	add.s32 	%r137, %r5, %r136;
	mul.lo.s32 	%r138, %r137, 3;
	cvt.s64.s32 	%rd10, %r138;
	add.s64 	%rd4, %rd1, %rd10;
	not.pred 	%p29, %p3;
	@%p29 bra 	$L__BB1_15;
	ld.global.u8 	%r139, [%rd4];
	add.s32 	%r181, %r181, %r139;
	add.s32 	%r182, %r182, 1;
$L__BB1_15:
	setp.lt.u32 	%p30, %r29, %r114;
	setp.gt.s32 	%p31, %r1, -1;
	and.pred  	%p4, %p31, %p30;
	not.pred 	%p32, %p4;
	@%p32 bra 	$L__BB1_17;
	ld.global.u8 	%r140, [%rd4+3];
	add.s32 	%r181, %r181, %r140;
	add.s32 	%r182, %r182, 1;
$L__BB1_17:
	setp.lt.u32 	%p33, %r29, %r114;
	and.pred  	%p5, %p1, %p33;
	not.pred 	%p34, %p5;
	@%p34 bra 	$L__BB1_19;
	ld.global.u8 	%r141, [%rd4+6];
	add.s32 	%r181, %r181, %r141;
	add.s32 	%r182, %r182, 1;
$L__BB1_19:
	ld.param.u32 	%r173, [_Z10blurKernelPhS_ii_param_2];
	cvt.u16.u32 	%rs1, %r181;
	cvt.u16.u32 	%rs2, %r182;
	div.u16 	%rs3, %rs1, %rs2;
	cvt.s64.s32 	%rd11, %r3;
	cvta.to.global.u64 	%rd12, %rd6;
	add.s64 	%rd5, %rd12, %rd11;
	st.global.u8 	[%rd5], %rs3;
	setp.lt.u32 	%p35, %r4, %r114;
	setp.gt.s32 	%p36, %r1, 0;
	setp.le.s32 	%p37, %r1, %r173;
	and.pred  	%p38, %p36, %p37;
	and.pred  	%p6, %p38, %p35;
	mov.b32 	%r199, 0;
	not.pred 	%p39, %p6;
	mov.u32 	%r200, %r199;
	@%p39 bra 	$L__BB1_21;
	ld.global.u8 	%r199, [%rd2+1];
	mov.b32 	%r200, 1;
$L__BB1_21:
	setp.lt.u32 	%p40, %r4, %r114;
	setp.gt.s32 	%p41, %r1, -1;
	and.pred  	%p7, %p41, %p40;
	not.pred 	%p42, %p7;
	@%p42 bra 	$L__BB1_23;
	ld.global.u8 	%r144, [%rd2+4];
	add.s32 	%r199, %r199, %r144;
	add.s32 	%r200, %r200, 1;
$L__BB1_23:
	ld.param.u32 	%r174, [_Z10blurKernelPhS_ii_param_2];
	setp.lt.u32 	%p43, %r4, %r114;
	setp.gt.s32 	%p44, %r1, -2;
	add.s32 	%r145, %r1, 1;
	setp.lt.s32 	%p45, %r145, %r174;
	and.pred  	%p46, %p44, %p45;
	and.pred  	%p8, %p46, %p43;
	not.pred 	%p47, %p8;
	@%p47 bra 	$L__BB1_25;
	ld.global.u8 	%r146, [%rd2+7];
	add.s32 	%r199, %r199, %r146;
	add.s32 	%r200, %r200, 1;
$L__BB1_25:
	ld.param.u32 	%r175, [_Z10blurKernelPhS_ii_param_2];
	setp.lt.s32 	%p48, %r1, 1;
	setp.gt.s32 	%p49, %r1, %r175;
	or.pred  	%p50, %p48, %p49;
	@%p50 bra 	$L__BB1_27;
	ld.global.u8 	%r147, [%rd3+1];
	add.s32 	%r199, %r199, %r147;
	add.s32 	%r200, %r200, 1;
$L__BB1_27:
	setp.lt.s32 	%p51, %r1, 0;
	@%p51 bra 	$L__BB1_29;
	ld.global.u8 	%r148, [%rd3+4];
	add.s32 	%r199, %r199, %r148;
	add.s32 	%r200, %r200, 1;
$L__BB1_29:
	ld.param.u32 	%r176, [_Z10blurKernelPhS_ii_param_2];
	setp.lt.s32 	%p52, %r1, -1;
	add.s32 	%r149, %r1, 1;
	setp.ge.s32 	%p53, %r149, %r176;
	or.pred  	%p54, %p52, %p53;
	@%p54 bra 	$L__BB1_31;
	ld.global.u8 	%r150, [%rd3+7];
	add.s32 	%r199, %r199, %r150;
	add.s32 	%r200, %r200, 1;
$L__BB1_31:
	@%p29 bra 	$L__BB1_33;
	ld.global.u8 	%r151, [%rd4+1];
	add.s32 	%r199, %r199, %r151;
	add.s32 	%r200, %r200, 1;
$L__BB1_33:
	@%p32 bra 	$L__BB1_35;
	ld.global.u8 	%r152, [%rd4+4];
	add.s32 	%r199, %r199, %r152;
	add.s32 	%r200, %r200, 1;
$L__BB1_35:
	@%p34 bra 	$L__BB1_37;
	ld.global.u8 	%r153, [%rd4+7];
	add.s32 	%r199, %r199, %r153;
	add.s32 	%r200, %r200, 1;
$L__BB1_37:
	cvt.u16.u32 	%rs4, %r199;
	cvt.u16.u32 	%rs5, %r200;
	div.u16 	%rs6, %rs4, %rs5;
	st.global.u8 	[%rd5+1], %rs6;
	mov.b32 	%r217, 0;
	mov.u32 	%r218, %r217;
	@%p39 bra 	$L__BB1_39;
	ld.global.u8 	%r217, [%rd2+2];
	mov.b32 	%r218, 1;
$L__BB1_39:
	@%p42 bra 	$L__BB1_41;
	ld.global.u8 	%r156, [%rd2+5];
	add.s32 	%r217, %r217, %r156;
	add.s32 	%r218, %r218, 1;
$L__BB1_41:
	@%p47 bra 	$L__BB1_43;
	ld.global.u8 	%r157, [%rd2+8];
	add.s32 	%r217, %r217, %r157;
	add.s32 	%r218, %r218, 1;
$L__BB1_43:
	ld.param.u32 	%r177, [_Z10blurKernelPhS_ii_param_2];
	setp.lt.s32 	%p61, %r1, 1;
	setp.gt.s32 	%p62, %r1, %r177;
	or.pred  	%p63, %p61, %p62;
	@%p63 bra 	$L__BB1_45;
	ld.global.u8 	%r158, [%rd3+2];
	add.s32 	%r217, %r217, %r158;
	add.s32 	%r218, %r218, 1;
$L__BB1_45:
	setp.lt.s32 	%p64, %r1, 0;
	@%p64 bra 	$L__BB1_47;
	ld.global.u8 	%r159, [%rd3+5];
	add.s32 	%r217, %r217, %r159;
	add.s32 	%r218, %r218, 1;
$L__BB1_47:
	ld.param.u32 	%r178, [_Z10blurKernelPhS_ii_param_2];
	mov.u32 	%r160, %ctaid.x;
	mov.u32 	%r161, %ntid.x;
	mov.u32 	%r162, %tid.x;
	mad.lo.s32 	%r163, %r160, %r161, %r162;
	setp.lt.s32 	%p65, %r163, -1;
	add.s32 	%r164, %r163, 1;
	setp.ge.s32 	%p66, %r164, %r178;
	or.pred  	%p67, %p65, %p66;
	@%p67 bra 	$L__BB1_49;
	ld.global.u8 	%r165, [%rd3+8];
	add.s32 	%r217, %r217, %r165;
	add.s32 	%r218, %r218, 1;
$L__BB1_49:
	@%p29 bra 	$L__BB1_51;
	ld.global.u8 	%r166, [%rd4+2];
	add.s32 	%r217, %r217, %r166;
	add.s32 	%r218, %r218, 1;
$L__BB1_51:
	@%p32 bra 	$L__BB1_53;
	ld.global.u8 	%r167, [%rd4+5];
	add.s32 	%r217, %r217, %r167;
	add.s32 	%r218, %r218, 1;
$L__BB1_53:
	@%p34 bra 	$L__BB1_55;
	ld.global.u8 	%r168, [%rd4+8];
	add.s32 	%r217, %r217, %r168;
	add.s32 	%r218, %r218, 1;
$L__BB1_55:
	cvt.u16.u32 	%rs7, %r217;
	cvt.u16.u32 	%rs8, %r218;
	div.u16 	%rs9, %rs7, %rs8;
	st.global.u8 	[%rd5+2], %rs9;
$L__BB1_56:
	ret;

}
	// .globl	_Z14contrastKernelPhS_if
.visible .entry _Z14contrastKernelPhS_if(
	.param .u64 .ptr .align 1 _Z14contrastKernelPhS_if_param_0,
	.param .u64 .ptr .align 1 _Z14contrastKernelPhS_if_param_1,
	.param .u32 _Z14contrastKernelPhS_if_param_2,
	.param .f32 _Z14contrastKernelPhS_if_param_3
)
{
	.reg .pred 	%p<4>;
	.reg .b16 	%rs<2>;
	.reg .b32 	%r<7>;
	.reg .b32 	%f<9>;
	.reg .b64 	%rd<8>;

	ld.param.u64 	%rd1, [_Z14contrastKernelPhS_if_param_0];
	ld.param.u64 	%rd2, [_Z14contrastKernelPhS_if_param_1];
	ld.param.u32 	%r2, [_Z14contrastKernelPhS_if_param_2];
	ld.param.f32 	%f1, [_Z14contrastKernelPhS_if_param_3];
	mov.u32 	%r3, %ctaid.x;
	mov.u32 	%r4, %ntid.x;
	mov.u32 	%r5, %tid.x;
	mad.lo.s32 	%r1, %r3, %r4, %r5;
	setp.ge.s32 	%p1, %r1, %r2;
	@%p1 bra 	$L__BB2_2;
	cvta.to.global.u64 	%rd3, %rd1;
	cvta.to.global.u64 	%rd4, %rd2;
	cvt.s64.s32 	%rd5, %r1;
	add.s64 	%rd6, %rd3, %rd5;
	ld.global.u8 	%rs1, [%rd6];
	cvt.rn.f32.u16 	%f2, %rs1;
	div.rn.f32 	%f3, %f2, 0f437F0000;
	add.f32 	%f4, %f3, 0fBF000000;
	fma.rn.f32 	%f5, %f1, %f4, 0f3F000000;
	mul.f32 	%f6, %f5, 0f437F0000;
	setp.lt.f32 	%p2, %f6, 0f00000000;
	setp.gt.f32 	%p3, %f6, 0f437F0000;
	selp.f32 	%f7, 0f437F0000, %f6, %p3;
	selp.f32 	%f8, 0f00000000, %f7, %p2;
	cvt.rzi.u32.f32 	%r6, %f8;
	add.s64 	%rd7, %rd4, %rd5;
	st.global.u8 	[%rd7], %r6;
$L__BB2_2:
	ret;

}


// ===== COMPILED SASS (sm_100) =====

	.target	sm_100

	.elftype	@"ET_EXEC"


//--------------------- .note.nv.tkinfo           --------------------------
	.section	.note.nv.tkinfo,"",@"SHT_NOTE"
	.sectionflags	@"SHF_NOTE_NV_TKINFO"
	.tkinfo
        /*0018*/ 	.word	0x00000002
        /*0030*/ 	.string	""
        /*0030*/ 	.string	"ptxas"
        /*0030*/ 	.string	"Cuda compilation tools, release 13.0, V13.0.88"
        /*0030*/ 	.string	"Build cuda_13.0.r13.0/compiler.36424714_0"
        /*0030*/ 	.string	"-arch sm_100 -m 64 "



//--------------------- .note.nv.cuinfo           --------------------------
	.section	.note.nv.cuinfo,"",@"SHT_NOTE"
	.sectionflags	@"SHF_NOTE_NV_CUINFO"
        /*0018*/ 	.short	0x0002
        /*001a*/ 	.short	0x0064
        /*001c*/ 	.short	0x0082
	.zero		2


//--------------------- .nv.info                  --------------------------
	.section	.nv.info,"",@"SHT_CUDA_INFO"
	.align	4


	//----- nvinfo : EIATTR_REGCOUNT
	.align		4
        /*0000*/ 	.byte	0x04, 0x2f
        /*0002*/ 	.short	(.L_1 - .L_0)
	.align		4
.L_0:
        /*0004*/ 	.word	index@(_Z16brightnessKernelPhS_if)
        /*0008*/ 	.word	0x0000000a


	//----- nvinfo : EIATTR_FRAME_SIZE
	.align		4
.L_1:
        /*000c*/ 	.byte	0x04, 0x11
        /*000e*/ 	.short	(.L_3 - .L_2)
	.align		4
.L_2:
        /*0010*/ 	.word	index@(_Z16brightnessKernelPhS_if)
        /*0014*/ 	.word	0x00000000


	//----- nvinfo : EIATTR_REGCOUNT
	.align		4
.L_3:
        /*0018*/ 	.byte	0x04, 0x2f
        /*001a*/ 	.short	(.L_5 - .L_4)
	.align		4
.L_4:
        /*001c*/ 	.word	index@(_Z10blurKernelPhS_ii)
        /*0020*/ 	.word	0x0000001a


	//----- nvinfo : EIATTR_FRAME_SIZE
	.align		4
.L_5:
        /*0024*/ 	.byte	0x04, 0x11
        /*0026*/ 	.short	(.L_7 - .L_6)
	.align		4
.L_6:
        /*0028*/ 	.word	index@($__internal_1_$__cuda_sm20_div_u16)
        /*002c*/ 	.word	0x00000000


	//----- nvinfo : EIATTR_FRAME_SIZE
	.align		4
.L_7:
        /*0030*/ 	.byte	0x04, 0x11
        /*0032*/ 	.short	(.L_9 - .L_8)
	.align		4
.L_8:
        /*0034*/ 	.word	index@(_Z10blurKernelPhS_ii)
        /*0038*/ 	.word	0x00000000


	//----- nvinfo : EIATTR_REGCOUNT
	.align		4
.L_9:
        /*003c*/ 	.byte	0x04, 0x2f
        /*003e*/ 	.short	(.L_11 - .L_10)
	.align		4
.L_10:
        /*0040*/ 	.word	index@(_Z14contrastKernelPhS_if)
        /*0044*/ 	.word	0x0000000e


	//----- nvinfo : EIATTR_FRAME_SIZE
	.align		4
.L_11:
        /*0048*/ 	.byte	0x04, 0x11
        /*004a*/ 	.short	(.L_13 - .L_12)
	.align		4
.L_12:
        /*004c*/ 	.word	index@($__internal_0_$__cuda_sm3x_div_rn_noftz_f32_slowpath)
        /*0050*/ 	.word	0x00000000


	//----- nvinfo : EIATTR_FRAME_SIZE
	.align		4
.L_13:
        /*0054*/ 	.byte	0x04, 0x11
        /*0056*/ 	.short	(.L_15 - .L_14)
	.align		4
.L_14:
        /*0058*/ 	.word	index@(_Z14contrastKernelPhS_if)
        /*005c*/ 	.word	0x00000000


	//----- nvinfo : EIATTR_MIN_STACK_SIZE
	.align		4
.L_15:
        /*0060*/ 	.byte	0x04, 0x12
        /*0062*/ 	.short	(.L_17 - .L_16)
	.align		4
.L_16:
        /*0064*/ 	.word	index@(_Z14contrastKernelPhS_if)
        /*0068*/ 	.word	0x00000000


	//----- nvinfo : EIATTR_MIN_STACK_SIZE
	.align		4
.L_17:
        /*006c*/ 	.byte	0x04, 0x12
        /*006e*/ 	.short	(.L_19 - .L_18)
	.align		4
.L_18:
        /*0070*/ 	.word	index@(_Z10blurKernelPhS_ii)
        /*0074*/ 	.word	0x00000000


	//----- nvinfo : EIATTR_MIN_STACK_SIZE
	.align		4
.L_19:
        /*0078*/ 	.byte	0x04, 0x12
        /*007a*/ 	.short	(.L_21 - .L_20)
	.align		4
.L_20:
        /*007c*/ 	.word	index@(_Z16brightnessKernelPhS_if)
        /*0080*/ 	.word	0x00000000
.L_21:


//--------------------- .nv.compat                --------------------------
	.section	.nv.compat,"",@"SHT_CUDA_COMPAT_INFO"
	.align	4
        /*0000*/ 	.byte	0x02, 0x09, 0x00, 0x00, 0x02, 0x02, 0x01, 0x00, 0x02, 0x05, 0x05, 0x00, 0x03, 0x07, 0x01, 0x01
        /*0010*/ 	.byte	0x02, 0x03, 0x00, 0x00, 0x02, 0x06, 0x01, 0x00, 0x04, 0x0b, 0x08, 0x00, 0x01, 0x00, 0x00, 0x00
        /*0020*/ 	.byte	0x00, 0x00, 0x00, 0x00


//--------------------- .nv.info._Z14contrastKernelPhS_if --------------------------
	.section	.nv.info._Z14contrastKernelPhS_if,"",@"SHT_CUDA_INFO"
	.sectionflags	@""
	.align	4


	//----- nvinfo : EIATTR_CUDA_API_VERSION
	.align		4
        /*0000*/ 	.byte	0x04, 0x37
        /*0002*/ 	.short	(.L_23 - .L_22)
.L_22:
        /*0004*/ 	.word	0x00000082


	//----- nvinfo : EIATTR_KPARAM_INFO
	.align		4
.L_23:
        /*0008*/ 	.byte	0x04, 0x17
        /*000a*/ 	.short	(.L_25 - .L_24)
.L_24:
        /*000c*/ 	.word	0x00000000
        /*0010*/ 	.short	0x0003
        /*0012*/ 	.short	0x0014
        /*0014*/ 	.byte	0x00, 0xf0, 0x11, 0x00


	//----- nvinfo : EIATTR_KPARAM_INFO
	.align		4
.L_25:
        /*0018*/ 	.byte	0x04, 0x17
        /*001a*/ 	.short	(.L_27 - .L_26)
.L_26:
        /*001c*/ 	.word	0x00000000
        /*0020*/ 	.short	0x0002
        /*0022*/ 	.short	0x0010
        /*0024*/ 	.byte	0x00, 0xf0, 0x11, 0x00


	//----- nvinfo : EIATTR_KPARAM_INFO
	.align		4
.L_27:
        /*0028*/ 	.byte	0x04, 0x17
        /*002a*/ 	.short	(.L_29 - .L_28)
.L_28:
        /*002c*/ 	.word	0x00000000
        /*0030*/ 	.short	0x0001
        /*0032*/ 	.short	0x0008
        /*0034*/ 	.byte	0x00, 0xf5, 0x21, 0x00


	//----- nvinfo : EIATTR_KPARAM_INFO
	.align		4
.L_29:
        /*0038*/ 	.byte	0x04, 0x17
        /*003a*/ 	.short	(.L_31 - .L_30)
.L_30:
        /*003c*/ 	.word	0x00000000
        /*0040*/ 	.short	0x0000
        /*0042*/ 	.short	0x0000
        /*0044*/ 	.byte	0x00, 0xf5, 0x21, 0x00


	//----- nvinfo : EIATTR_SPARSE_MMA_MASK
	.align		4
.L_31:
        /*0048*/ 	.byte	0x03, 0x50
        /*004a*/ 	.short	0x0000


	//----- nvinfo : EIATTR_MAXREG_COUNT
	.align		4
        /*004c*/ 	.byte	0x03, 0x1b
        /*004e*/ 	.short	0x00ff


	//----- nvinfo : EIATTR_MERCURY_ISA_VERSION
	.align		4
        /*0050*/ 	.byte	0x03, 0x5f
        /*0052*/ 	.short	0x0101


	//----- nvinfo : EIATTR_VRC_CTA_INIT_COUNT
	.align		4
        /*0054*/ 	.byte	0x02, 0x4a
	.zero		1
	.zero		1


	//----- nvinfo : EIATTR_EXIT_INSTR_OFFSETS
	.align		4
        /*0058*/ 	.byte	0x04, 0x1c
        /*005a*/ 	.short	(.L_33 - .L_32)


	//   ....[0]....
.L_32:
        /*005c*/ 	.word	0x00000070


	//   ....[1]....
        /*0060*/ 	.word	0x00000280


	//----- nvinfo : EIATTR_CRS_STACK_SIZE
	.align		4
.L_33:
        /*0064*/ 	.byte	0x04, 0x1e
        /*0066*/ 	.short	(.L_35 - .L_34)
.L_34:
        /*0068*/ 	.word	0x00000000


	//----- nvinfo : EIATTR_CBANK_PARAM_SIZE
	.align		4
.L_35:
        /*006c*/ 	.byte	0x03, 0x19
        /*006e*/ 	.short	0x0018


	//----- nvinfo : EIATTR_PARAM_CBANK
	.align		4
        /*0070*/ 	.byte	0x04, 0x0a
        /*0072*/ 	.short	(.L_37 - .L_36)
	.align		4
.L_36:
        /*0074*/ 	.word	index@(.nv.constant0._Z14contrastKernelPhS_if)
        /*0078*/ 	.short	0x0380
        /*007a*/ 	.short	0x0018


	//----- nvinfo : EIATTR_SW_WAR
	.align		4
.L_37:
        /*007c*/ 	.byte	0x04, 0x36
        /*007e*/ 	.short	(.L_39 - .L_38)
.L_38:
        /*0080*/ 	.word	0x00000008
.L_39:


//--------------------- .nv.info._Z10blurKernelPhS_ii --------------------------
	.section	.nv.info._Z10blurKernelPhS_ii,"",@"SHT_CUDA_INFO"
	.sectionflags	@""
	.align	4


	//----- nvinfo : EIATTR_CUDA_API_VERSION
	.align		4
        /*0000*/ 	.byte	0x04, 0x37
        /*0002*/ 	.short	(.L_41 - .L_40)
.L_40:
        /*0004*/ 	.word	0x00000082


	//----- nvinfo : EIATTR_KPARAM_INFO
	.align		4
.L_41:
        /*0008*/ 	.byte	0x04, 0x17
        /*000a*/ 	.short	(.L_43 - .L_42)
.L_42:
        /*000c*/ 	.word	0x00000000
        /*0010*/ 	.short	0x0003
        /*0012*/ 	.short	0x0014
        /*0014*/ 	.byte	0x00, 0xf0, 0x11, 0x00


	//----- nvinfo : EIATTR_KPARAM_INFO
	.align		4
.L_43:
        /*0018*/ 	.byte	0x04, 0x17
        /*001a*/ 	.short	(.L_45 - .L_44)
.L_44:
        /*001c*/ 	.word	0x00000000
        /*0020*/ 	.short	0x0002
        /*0022*/ 	.short	0x0010
        /*0024*/ 	.byte	0x00, 0xf0, 0x11, 0x00


	//----- nvinfo : EIATTR_KPARAM_INFO
	.align		4
.L_45:
        /*0028*/ 	.byte	0x04, 0x17
        /*002a*/ 	.short	(.L_47 - .L_46)
.L_46:
        /*002c*/ 	.word	0x00000000
        /*0030*/ 	.short	0x0001
        /*0032*/ 	.short	0x0008
        /*0034*/ 	.byte	0x00, 0xf5, 0x21, 0x00


	//----- nvinfo : EIATTR_KPARAM_INFO
	.align		4
.L_47:
        /*0038*/ 	.byte	0x04, 0x17
        /*003a*/ 	.short	(.L_49 - .L_48)
.L_48:
        /*003c*/ 	.word	0x00000000
        /*0040*/ 	.short	0x0000
        /*0042*/ 	.short	0x0000
        /*0044*/ 	.byte	0x00, 0xf5, 0x21, 0x00


	//----- nvinfo : EIATTR_SPARSE_MMA_MASK
	.align		4
.L_49:
        /*0048*/ 	.byte	0x03, 0x50
        /*004a*/ 	.short	0x0000


	//----- nvinfo : EIATTR_MAXREG_COUNT
	.align		4
        /*004c*/ 	.byte	0x03, 0x1b
        /*004e*/ 	.short	0x00ff


	//----- nvinfo : EIATTR_MERCURY_ISA_VERSION
	.align		4
        /*0050*/ 	.byte	0x03, 0x5f
        /*0052*/ 	.short	0x0101


	//----- nvinfo : EIATTR_VRC_CTA_INIT_COUNT
	.align		4
        /*0054*/ 	.byte	0x02, 0x4a
	.zero		1
	.zero		1


	//----- nvinfo : EIATTR_EXIT_INSTR_OFFSETS
	.align		4
        /*0058*/ 	.byte	0x04, 0x1c
        /*005a*/ 	.short	(.L_51 - .L_50)


	//   ....[0]....
.L_50:
        /*005c*/ 	.word	0x000000c0


	//   ....[1]....
        /*0060*/ 	.word	0x00000af0


	//----- nvinfo : EIATTR_CRS_STACK_SIZE
	.align		4
.L_51:
        /*0064*/ 	.byte	0x04, 0x1e
        /*0066*/ 	.short	(.L_53 - .L_52)
.L_52:
        /*0068*/ 	.word	0x00000000


	//----- nvinfo : EIATTR_CBANK_PARAM_SIZE
	.align		4
.L_53:
        /*006c*/ 	.byte	0x03, 0x19
        /*006e*/ 	.short	0x0018


	//----- nvinfo : EIATTR_PARAM_CBANK
	.align		4
        /*0070*/ 	.byte	0x04, 0x0a
        /*0072*/ 	.short	(.L_55 - .L_54)
	.align		4
.L_54:
        /*0074*/ 	.word	index@(.nv.constant0._Z10blurKernelPhS_ii)
        /*0078*/ 	.short	0x0380
        /*007a*/ 	.short	0x0018


	//----- nvinfo : EIATTR_SW_WAR
	.align		4
.L_55:
        /*007c*/ 	.byte	0x04, 0x36
        /*007e*/ 	.short	(.L_57 - .L_56)
.L_56:
        /*0080*/ 	.word	0x00000008
.L_57:


//--------------------- .nv.info._Z16brightnessKernelPhS_if --------------------------
	.section	.nv.info._Z16brightnessKernelPhS_if,"",@"SHT_CUDA_INFO"
	.sectionflags	@""
	.align	4


	//----- nvinfo : EIATTR_CUDA_API_VERSION
	.align		4
        /*0000*/ 	.byte	0x04, 0x37
        /*0002*/ 	.short	(.L_59 - .L_58)
.L_58:
        /*0004*/ 	.word	0x00000082


	//----- nvinfo : EIATTR_KPARAM_INFO
	.align		4
.L_59:
        /*0008*/ 	.byte	0x04, 0x17
        /*000a*/ 	.short	(.L_61 - .L_60)
.L_60:
        /*000c*/ 	.word	0x00000000
        /*0010*/ 	.short	0x0003
        /*0012*/ 	.short	0x0014
        /*0014*/ 	.byte	0x00, 0xf0, 0x11, 0x00


	//----- nvinfo : EIATTR_KPARAM_INFO
	.align		4
.L_61:
        /*0018*/ 	.byte	0x04, 0x17
        /*001a*/ 	.short	(.L_63 - .L_62)
.L_62:
        /*001c*/ 	.word	0x00000000
        /*0020*/ 	.short	0x0002
        /*0022*/ 	.short	0x0010
        /*0024*/ 	.byte	0x00, 0xf0, 0x11, 0x00


	//----- nvinfo : EIATTR_KPARAM_INFO
	.align		4
.L_63:
        /*0028*/ 	.byte	0x04, 0x17
        /*002a*/ 	.short	(.L_65 - .L_64)
.L_64:
        /*002c*/ 	.word	0x00000000
        /*0030*/ 	.short	0x0001
        /*0032*/ 	.short	0x0008
        /*0034*/ 	.byte	0x00, 0xf5, 0x21, 0x00


	//----- nvinfo : EIATTR_KPARAM_INFO
	.align		4
.L_65:
        /*0038*/ 	.byte	0x04, 0x17
        /*003a*/ 	.short	(.L_67 - .L_66)
.L_66:
        /*003c*/ 	.word	0x00000000
        /*0040*/ 	.short	0x0000
        /*0042*/ 	.short	0x0000
        /*0044*/ 	.byte	0x00, 0xf5, 0x21, 0x00


	//----- nvinfo : EIATTR_SPARSE_MMA_MASK
	.align		4
.L_67:
        /*0048*/ 	.byte	0x03, 0x50
        /*004a*/ 	.short	0x0000


	//----- nvinfo : EIATTR_MAXREG_COUNT
	.align		4
        /*004c*/ 	.byte	0x03, 0x1b
        /*004e*/ 	.short	0x00ff


	//----- nvinfo : EIATTR_MERCURY_ISA_VERSION
	.align		4
        /*0050*/ 	.byte	0x03, 0x5f
        /*0052*/ 	.short	0x0101


	//----- nvinfo : EIATTR_VRC_CTA_INIT_COUNT
	.align		4
        /*0054*/ 	.byte	0x02, 0x4a
	.zero		1
	.zero		1


	//----- nvinfo : EIATTR_EXIT_INSTR_OFFSETS
	.align		4
        /*0058*/ 	.byte	0x04, 0x1c
        /*005a*/ 	.short	(.L_69 - .L_68)


	//   ....[0]....
.L_68:
        /*005c*/ 	.word	0x00000070


	//   ....[1]....
        /*0060*/ 	.word	0x00000160


	//----- nvinfo : EIATTR_CBANK_PARAM_SIZE
	.align		4
.L_69:
        /*0064*/ 	.byte	0x03, 0x19
        /*0066*/ 	.short	0x0018


	//----- nvinfo : EIATTR_PARAM_CBANK
	.align		4
        /*0068*/ 	.byte	0x04, 0x0a
        /*006a*/ 	.short	(.L_71 - .L_70)
	.align		4
.L_70:
        /*006c*/ 	.word	index@(.nv.constant0._Z16brightnessKernelPhS_if)
        /*0070*/ 	.short	0x0380
        /*0072*/ 	.short	0x0018


	//----- nvinfo : EIATTR_SW_WAR
	.align		4
.L_71:
        /*0074*/ 	.byte	0x04, 0x36
        /*0076*/ 	.short	(.L_73 - .L_72)
.L_72:
        /*0078*/ 	.word	0x00000008
.L_73:


//--------------------- .nv.callgraph             --------------------------
	.section	.nv.callgraph,"",@"SHT_CUDA_CALLGRAPH"
	.align	4
	.sectionentsize	8
	.align		4
        /*0000*/ 	.word	0x00000000
	.align		4
        /*0004*/ 	.word	0xffffffff
	.align		4
        /*0008*/ 	.word	0x00000000
	.align		4
        /*000c*/ 	.word	0xfffffffe
	.align		4
        /*0010*/ 	.word	0x00000000
	.align		4
        /*0014*/ 	.word	0xfffffffd
	.align		4
        /*0018*/ 	.word	0x00000000
	.align		4
        /*001c*/ 	.word	0xfffffffc


//--------------------- .text._Z14contrastKernelPhS_if --------------------------
	.section	.text._Z14contrastKernelPhS_if,"ax",@progbits
	.align	128
        .global         _Z14contrastKernelPhS_if
        .type           _Z14contrastKernelPhS_if,@function
        .size           _Z14contrastKernelPhS_if,(.L_x_17 - _Z14contrastKernelPhS_if)
        .other          _Z14contrastKernelPhS_if,@"STO_CUDA_ENTRY STV_DEFAULT"
_Z14contrastKernelPhS_if:
.text._Z14contrastKernelPhS_if:
[----:B------:R-:W-:Y:S01]  /*0000*/  LDC R1, c[0x0][0x37c] ;  /* 0x0000df00ff017b82 */ /* 0x000fe20000000800 */
[----:B------:R-:W0:Y:S07]  /*0010*/  S2R R3, SR_TID.X ;  /* 0x0000000000037919 */ /* 0x000e2e0000002100 */
[----:B------:R-:W0:Y:S01]  /*0020*/  S2UR UR4, SR_CTAID.X ;  /* 0x00000000000479c3 */ /* 0x000e220000002500 */
[----:B------:R-:W1:Y:S07]  /*0030*/  LDCU UR5, c[0x0][0x390] ;  /* 0x00007200ff0577ac */ /* 0x000e6e0008000800 */
[----:B------:R-:W0:Y:S02]  /*0040*/  LDC R2, c[0x0][0x360] ;  /* 0x0000d800ff027b82 */ /* 0x000e240000000800 */
[----:B0-----:R-:W-:-:S05]  /*0050*/  IMAD R2, R2, UR4, R3 ;  /* 0x0000000402027c24 */ /* 0x001fca000f8e0203 */
[----:B-1----:R-:W-:-:S13]  /*0060*/  ISETP.GE.AND P0, PT, R2, UR5, PT ;  /* 0x0000000502007c0c */ /* 0x002fda000bf06270 */
[----:B------:R-:W-:Y:S05]  /*0070*/  @P0 EXIT ;  /* 0x000000000000094d */ /* 0x000fea0003800000 */
[----:B------:R-:W0:Y:S01]  /*0080*/  LDCU.64 UR4, c[0x0][0x380] ;  /* 0x00007000ff0477ac */ /* 0x000e220008000a00 */
[----:B------:R-:W-:Y:S01]  /*0090*/  SHF.R.S32.HI R8, RZ, 0x1f, R2 ;  /* 0x0000001fff087819 */ /* 0x000fe20000011402 */
[----:B------:R-:W1:Y:S01]  /*00a0*/  LDCU.64 UR6, c[0x0][0x358] ;  /* 0x00006b00ff0677ac */ /* 0x000e620008000a00 */
[----:B0-----:R-:W-:-:S04]  /*00b0*/  IADD3 R4, P0, PT, R2, UR4, RZ ;  /* 0x0000000402047c10 */ /* 0x001fc8000ff1e0ff */
[----:B------:R-:W-:-:S05]  /*00c0*/  IADD3.X R5, PT, PT, R8, UR5, RZ, P0, !PT ;  /* 0x0000000508057c10 */ /* 0x000fca00087fe4ff */
[----:B-1----:R-:W2:Y:S01]  /*00d0*/  LDG.E.U8 R0, desc[UR6][R4.64] ;  /* 0x0000000604007981 */ /* 0x002ea2000c1e1100 */
[----:B------:R-:W-:Y:S01]  /*00e0*/  IMAD.MOV.U32 R6, RZ, RZ, 0x3b808081 ;  /* 0x3b808081ff067424 */ /* 0x000fe200078e00ff */
[----:B------:R-:W-:Y:S01]  /*00f0*/  BSSY.RECONVERGENT B1, `(.L_x_0) ;  /* 0x000000c000017945 */ /* 0x000fe20003800200 */
[----:B------:R-:W-:-:S04]  /*0100*/  IMAD.MOV.U32 R3, RZ, RZ, 0x437f0000 ;  /* 0x437f0000ff037424 */ /* 0x000fc800078e00ff */
[----:B------:R-:W-:-:S04]  /*0110*/  FFMA R3, R6, -R3, 1 ;  /* 0x3f80000006037423 */ /* 0x000fc80000000803 */
[----:B------:R-:W-:Y:S01]  /*0120*/  FFMA R3, R3, R6, 0.0039215688593685626984 ;  /* 0x3b80808103037423 */ /* 0x000fe20000000006 */
[----:B--2---:R-:W-:-:S04]  /*0130*/  I2FP.F32.U32 R0, R0 ;  /* 0x0000000000007245 */ /* 0x004fc80000201000 */
[----:B------:R-:W0:Y:S01]  /*0140*/  FCHK P0, R0, 255 ;  /* 0x437f000000007902 */ /* 0x000e220000000000 */
[----:B------:R-:W-:-:S04]  /*0150*/  FFMA R6, R0, R3, RZ ;  /* 0x0000000300067223 */ /* 0x000fc800000000ff */
[----:B------:R-:W-:-:S04]  /*0160*/  FFMA R7, R6, -255, R0 ;  /* 0xc37f000006077823 */ /* 0x000fc80000000000 */
[----:B------:R-:W-:Y:S01]  /*0170*/  FFMA R3, R3, R7, R6 ;  /* 0x0000000703037223 */ /* 0x000fe20000000006 */
[----:B0-----:R-:W-:Y:S06]  /*0180*/  @!P0 BRA `(.L_x_1) ;  /* 0x0000000000088947 */ /* 0x001fec0003800000 */
[----:B------:R-:W-:-:S07]  /*0190*/  MOV R4, 0x1b0 ;  /* 0x000001b000047802 */ /* 0x000fce0000000f00 */
[----:B------:R-:W-:Y:S05]  /*01a0*/  CALL.REL.NOINC `($__internal_0_$__cuda_sm3x_div_rn_noftz_f32_slowpath) ;  /* 0x0000000000387944 */ /* 0x000fea0003c00000 */
.L_x_1:
[----:B------:R-:W-:Y:S05]  /*01b0*/  BSYNC.RECONVERGENT B1 ;  /* 0x0000000000017941 */ /* 0x000fea0003800200 */
.L_x_0:
[----:B------:R-:W0:Y:S01]  /*01c0*/  LDC R0, c[0x0][0x394] ;  /* 0x0000e500ff007b82 */ /* 0x000e220000000800 */
[----:B------:R-:W-:Y:S01]  /*01d0*/  FADD R3, R3, -0.5 ;  /* 0xbf00000003037421 */ /* 0x000fe20000000000 */
[----:B------:R-:W1:Y:S03]  /*01e0*/  LDCU.64 UR4, c[0x0][0x388] ;  /* 0x00007100ff0477ac */ /* 0x000e660008000a00 */
[----:B0-----:R-:W-:-:S04]  /*01f0*/  FFMA R3, R3, R0, 0.5 ;  /* 0x3f00000003037423 */ /* 0x001fc80000000000 */
[----:B------:R-:W-:-:S05]  /*0200*/  FMUL R3, R3, 255 ;  /* 0x437f000003037820 */ /* 0x000fca0000400000 */
[C---:B------:R-:W-:Y:S02]  /*0210*/  FSETP.GEU.AND P0, PT, R3.reuse, RZ, PT ;  /* 0x000000ff0300720b */ /* 0x040fe40003f0e000 */
[----:B------:R-:W-:-:S04]  /*0220*/  FMNMX.NAN R3, R3, 255, PT ;  /* 0x437f000003037809 */ /* 0x000fc80003820000 */
[----:B------:R-:W-:Y:S02]  /*0230*/  FSEL R0, R3, RZ, P0 ;  /* 0x000000ff03007208 */ /* 0x000fe40000000000 */
[----:B-1----:R-:W-:Y:S02]  /*0240*/  IADD3 R2, P0, PT, R2, UR4, RZ ;  /* 0x0000000402027c10 */ /* 0x002fe4000ff1e0ff */
[----:B------:R-:W0:Y:S02]  /*0250*/  F2I.U32.TRUNC.NTZ R5, R0 ;  /* 0x0000000000057305 */ /* 0x000e24000020f000 */
[----:B------:R-:W-:-:S05]  /*0260*/  IADD3.X R3, PT, PT, R8, UR5, RZ, P0, !PT ;  /* 0x0000000508037c10 */ /* 0x000fca00087fe4ff */
[----:B0-----:R-:W-:Y:S01]  /*0270*/  STG.E.U8 desc[UR6][R2.64], R5 ;  /* 0x0000000502007986 */ /* 0x001fe2000c101106 */
[----:B------:R-:W-:Y:S05]  /*0280*/  EXIT ;  /* 0x000000000000794d */ /* 0x000fea0003800000 */
        .weak           $__internal_0_$__cuda_sm3x_div_rn_noftz_f32_slowpath
        .type           $__internal_0_$__cuda_sm3x_div_rn_noftz_f32_slowpath,@function
        .size           $__internal_0_$__cuda_sm3x_div_rn_noftz_f32_slowpath,(.L_x_17 - $__internal_0_$__cuda_sm3x_div_rn_noftz_f32_slowpath)
$__internal_0_$__cuda_sm3x_div_rn_noftz_f32_slowpath:
[--C-:B------:R-:W-:Y:S01]  /*0290*/  SHF.R.U32.HI R3, RZ, 0x17, R0.reuse ;  /* 0x00000017ff037819 */ /* 0x100fe20000011600 */
[----:B------:R-:W-:Y:S04]  /*02a0*/  BSSY.RECONVERGENT B0, `(.L_x_2) ;  /* 0x000005c000007945 */ /* 0x000fe80003800200 */
[----:B------:R-:W-:Y:S01]  /*02b0*/  BSSY.RELIABLE B2, `(.L_x_3) ;  /* 0x000001a000027945 */ /* 0x000fe20003800100 */
[----:B------:R-:W-:Y:S01]  /*02c0*/  IMAD.MOV.U32 R5, RZ, RZ, R0 ;  /* 0x000000ffff057224 */ /* 0x000fe200078e0000 */
[----:B------:R-:W-:-:S05]  /*02d0*/  LOP3.LUT R3, R3, 0xff, RZ, 0xc0, !PT ;  /* 0x000000ff03037812 */ /* 0x000fca00078ec0ff */
[----:B------:R-:W-:-:S05]  /*02e0*/  VIADD R7, R3, 0xffffffff ;  /* 0xffffffff03077836 */ /* 0x000fca0000000000 */
[----:B------:R-:W-:-:S13]  /*02f0*/  ISETP.GT.U32.OR P0, PT, R7, 0xfd, !PT ;  /* 0x000000fd0700780c */ /* 0x000fda0007f04470 */
[----:B------:R-:W-:Y:S01]  /*0300*/  @!P0 IMAD.MOV.U32 R6, RZ, RZ, RZ ;  /* 0x000000ffff068224 */ /* 0x000fe200078e00ff */
[----:B------:R-:W-:Y:S06]  /*0310*/  @!P0 BRA `(.L_x_4) ;  /* 0x00000000004c8947 */ /* 0x000fec0003800000 */
[----:B------:R-:W-:-:S13]  /*0320*/  FSETP.GTU.FTZ.AND P0, PT, |R0|, +INF , PT ;  /* 0x7f8000000000780b */ /* 0x000fda0003f1c200 */
[----:B------:R-:W-:Y:S05]  /*0330*/  @P0 BREAK.RELIABLE B2 ;  /* 0x0000000000020942 */ /* 0x000fea0003800100 */
[----:B------:R-:W-:Y:S05]  /*0340*/  @P0 BRA `(.L_x_5) ;  /* 0x0000000400400947 */ /* 0x000fea0003800000 */
[----:B------:R-:W-:-:S05]  /*0350*/  IMAD.MOV.U32 R6, RZ, RZ, 0x437f0000 ;  /* 0x437f0000ff067424 */ /* 0x000fca00078e00ff */
[----:B------:R-:W-:-:S13]  /*0360*/  LOP3.LUT P0, RZ, R6, 0x7fffffff, R5, 0xc8, !PT ;  /* 0x7fffffff06ff7812 */ /* 0x000fda000780c805 */
[----:B------:R-:W-:Y:S05]  /*0370*/  @!P0 BREAK.RELIABLE B2 ;  /* 0x0000000000028942 */ /* 0x000fea0003800100 */
[----:B------:R-:W-:Y:S05]  /*0380*/  @!P0 BRA `(.L_x_6) ;  /* 0x0000000400288947 */ /* 0x000fea0003800000 */
[----:B------:R-:W-:-:S13]  /*0390*/  LOP3.LUT P0, RZ, R5, 0x7fffffff, RZ, 0xc0, !PT ;  /* 0x7fffffff05ff7812 */ /* 0x000fda000780c0ff */
[----:B------:R-:W-:Y:S05]  /*03a0*/  @!P0 BREAK.RELIABLE B2 ;  /* 0x0000000000028942 */ /* 0x000fea0003800100 */
[----:B------:R-:W-:Y:S05]  /*03b0*/  @!P0 BRA `(.L_x_7) ;  /* 0x0000000400148947 */ /* 0x000fea0003800000 */
[----:B------:R-:W-:Y:S02]  /*03c0*/  FSETP.NEU.FTZ.AND P0, PT, |R0|, +INF , PT ;  /* 0x7f8000000000780b */ /* 0x000fe40003f1d200 */
[----:B------:R-:W-:-:S04]  /*03d0*/  LOP3.LUT P1, RZ, R6, 0x7fffffff, RZ, 0xc0, !PT ;  /* 0x7fffffff06ff7812 */ /* 0x000fc8000782c0ff */
[----:B------:R-:W-:-:S13]  /*03e0*/  PLOP3.LUT P0, PT, P0, P1, PT, 0x2f, 0xf2 ;  /* 0x0000000000f2781c */ /* 0x000fda0000702577 */
[----:B------:R-:W-:Y:S05]  /*03f0*/  @P0 BREAK.RELIABLE B2 ;  /* 0x0000000000020942 */ /* 0x000fea0003800100 */
[----:B------:R-:W-:Y:S05]  /*0400*/  @P0 BRA `(.L_x_8) ;  /* 0x0000000000f40947 */ /* 0x000fea0003800000 */
[----:B------:R-:W-:-:S13]  /*0410*/  ISETP.GE.AND P0, PT, R7, RZ, PT ;  /* 0x000000ff0700720c */ /* 0x000fda0003f06270 */
[----:B------:R-:W-:Y:S02]  /*0420*/  @P0 IMAD.MOV.U32 R6, RZ, RZ, RZ ;  /* 0x000000ffff060224 */ /* 0x000fe400078e00ff */
[----:B------:R-:W-:Y:S01]  /*0430*/  @!P0 FFMA R5, R0, 1.84467440737095516160e+19, RZ ;  /* 0x5f80000000058823 */ /* 0x000fe200000000ff */
[----:B------:R-:W-:-:S07]  /*0440*/  @!P0 IMAD.MOV.U32 R6, RZ, RZ, -0x40 ;  /* 0xffffffc0ff068424 */ /* 0x000fce00078e00ff */
.L_x_4:
[----:B------:R-:W-:Y:S05]  /*0450*/  BSYNC.RELIABLE B2 ;  /* 0x0000000000027941 */ /* 0x000fea0003800100 */
.L_x_3:
[----:B------:R-:W-:Y:S01]  /*0460*/  UMOV UR4, 0x437f0000 ;  /* 0x437f000000047882 */ /* 0x000fe20000000000 */
[----:B------:R-:W-:Y:S01]  /*0470*/  VIADD R3, R3, 0xffffff81 ;  /* 0xffffff8103037836 */ /* 0x000fe20000000000 */
[----:B------:R-:W-:Y:S01]  /*0480*/  UIADD3 UR4, UPT, UPT, UR4, -0x3800000, URZ ;  /* 0xfc80000004047890 */ /* 0x000fe2000fffe0ff */
[----:B------:R-:W-:Y:S02]  /*0490*/  BSSY.RECONVERGENT B2, `(.L_x_9) ;  /* 0x0000033000027945 */ /* 0x000fe40003800200 */
[----:B------:R-:W-:Y:S01]  /*04a0*/  IMAD R0, R3, -0x800000, R5 ;  /* 0xff80000003007824 */ /* 0x000fe200078e0205 */
[----:B------:R-:W-:Y:S02]  /*04b0*/  IADD3 R6, PT, PT, R6, -0x7, R3 ;  /* 0xfffffff906067810 */ /* 0x000fe40007ffe003 */
[----:B------:R-:W-:-:S03]  /*04c0*/  FADD.FTZ R9, -RZ, -UR4 ;  /* 0x80000004ff097e21 */ /* 0x000fc60008010100 */
[----:B------:R-:W0:Y:S02]  /*04d0*/  MUFU.RCP R7, UR4 ;  /* 0x0000000400077d08 */ /* 0x000e240008001000 */
[----:B0-----:R-:W-:-:S04]  /*04e0*/  FFMA R10, R7, R9, 1 ;  /* 0x3f800000070a7423 */ /* 0x001fc80000000009 */
[----:B------:R-:W-:-:S04]  /*04f0*/  FFMA R7, R7, R10, R7 ;  /* 0x0000000a07077223 */ /* 0x000fc80000000007 */
[----:B------:R-:W-:-:S04]  /*0500*/  FFMA R10, R0, R7, RZ ;  /* 0x00000007000a7223 */ /* 0x000fc800000000ff */
[----:B------:R-:W-:-:S04]  /*0510*/  FFMA R5, R9, R10, R0 ;  /* 0x0000000a09057223 */ /* 0x000fc80000000000 */
[----:B------:R-:W-:-:S04]  /*0520*/  FFMA R10, R7, R5, R10 ;  /* 0x00000005070a7223 */ /* 0x000fc8000000000a */
[----:B------:R-:W-:-:S04]  /*0530*/  FFMA R9, R9, R10, R0 ;  /* 0x0000000a09097223 */ /* 0x000fc80000000000 */
[----:B------:R-:W-:-:S05]  /*0540*/  FFMA R5, R7, R9, R10 ;  /* 0x0000000907057223 */ /* 0x000fca000000000a */
[----:B------:R-:W-:-:S04]  /*0550*/  SHF.R.U32.HI R0, RZ, 0x17, R5 ;  /* 0x00000017ff007819 */ /* 0x000fc80000011605 */
[----:B------:R-:W-:-:S05]  /*0560*/  LOP3.LUT R0, R0, 0xff, RZ, 0xc0, !PT ;  /* 0x000000ff00007812 */ /* 0x000fca00078ec0ff */
[----:B------:R-:W-:-:S04]  /*0570*/  IMAD.IADD R11, R0, 0x1, R6 ;  /* 0x00000001000b7824 */ /* 0x000fc800078e0206 */
[----:B------:R-:W-:-:S05]  /*0580*/  VIADD R0, R11, 0xffffffff ;  /* 0xffffffff0b007836 */ /* 0x000fca0000000000 */
[----:B------:R-:W-:-:S13]  /*0590*/  ISETP.GE.U32.AND P0, PT, R0, 0xfe, PT ;  /* 0x000000fe0000780c */ /* 0x000fda0003f06070 */
[----:B------:R-:W-:Y:S05]  /*05a0*/  @!P0 BRA `(.L_x_10) ;  /* 0x0000000000808947 */ /* 0x000fea0003800000 */
[----:B------:R-:W-:-:S13]  /*05b0*/  ISETP.GT.AND P0, PT, R11, 0xfe, PT ;  /* 0x000000fe0b00780c */ /* 0x000fda0003f04270 */
[----:B------:R-:W-:Y:S05]  /*05c0*/  @P0 BRA `(.L_x_11) ;  /* 0x00000000006c0947 */ /* 0x000fea0003800000 */
[----:B------:R-:W-:-:S13]  /*05d0*/  ISETP.GE.AND P0, PT, R11, 0x1, PT ;  /* 0x000000010b00780c */ /* 0x000fda0003f06270 */
[----:B------:R-:W-:Y:S05]  /*05e0*/  @P0 BRA `(.L_x_12) ;  /* 0x0000000000740947 */ /* 0x000fea0003800000 */
[----:B------:R-:W-:Y:S02]  /*05f0*/  ISETP.GE.AND P0, PT, R11, -0x18, PT ;  /* 0xffffffe80b00780c */ /* 0x000fe40003f06270 */
[----:B------:R-:W-:-:S11]  /*0600*/  LOP3.LUT R5, R5, 0x80000000, RZ, 0xc0, !PT ;  /* 0x8000000005057812 */ /* 0x000fd600078ec0ff */
[----:B------:R-:W-:Y:S05]  /*0610*/  @!P0 BRA `(.L_x_12) ;  /* 0x0000000000688947 */ /* 0x000fea0003800000 */
[-CC-:B------:R-:W-:Y:S01]  /*0620*/  FFMA.RZ R0, R7, R9.reuse, R10.reuse ;  /* 0x0000000907007223 */ /* 0x180fe2000000c00a */
[C---:B------:R-:W-:Y:S01]  /*0630*/  VIADD R6, R11.reuse, 0x20 ;  /* 0x000000200b067836 */ /* 0x040fe20000000000 */
[C---:B------:R-:W-:Y:S02]  /*0640*/  ISETP.NE.AND P2, PT, R11.reuse, RZ, PT ;  /* 0x000000ff0b00720c */ /* 0x040fe40003f45270 */
[----:B------:R-:W-:Y:S02]  /*0650*/  ISETP.NE.AND P1, PT, R11, RZ, PT ;  /* 0x000000ff0b00720c */ /* 0x000fe40003f25270 */
[----:B------:R-:W-:Y:S01]  /*0660*/  LOP3.LUT R3, R0, 0x7fffff, RZ, 0xc0, !PT ;  /* 0x007fffff00037812 */ /* 0x000fe200078ec0ff */
[CCC-:B------:R-:W-:Y:S01]  /*0670*/  FFMA.RP R0, R7.reuse, R9.reuse, R10.reuse ;  /* 0x0000000907007223 */ /* 0x1c0fe2000000800a */
[----:B------:R-:W-:Y:S01]  /*0680*/  FFMA.RM R7, R7, R9, R10 ;  /* 0x0000000907077223 */ /* 0x000fe2000000400a */
[----:B------:R-:W-:Y:S01]  /*0690*/  IMAD.MOV R9, RZ, RZ, -R11 ;  /* 0x000000ffff097224 */ /* 0x000fe200078e0a0b */
[----:B------:R-:W-:-:S03]  /*06a0*/  LOP3.LUT R3, R3, 0x800000, RZ, 0xfc, !PT ;  /* 0x0080000003037812 */ /* 0x000fc600078efcff */
[----:B------:R-:W-:Y:S02]  /*06b0*/  FSETP.NEU.FTZ.AND P0, PT, R0, R7, PT ;  /* 0x000000070000720b */ /* 0x000fe40003f1d000 */
[----:B------:R-:W-:Y:S02]  /*06c0*/  SHF.L.U32 R6, R3, R6, RZ ;  /* 0x0000000603067219 */ /* 0x000fe400000006ff */
[----:B------:R-:W-:Y:S02]  /*06d0*/  SEL R0, R9, RZ, P2 ;  /* 0x000000ff09007207 */ /* 0x000fe40001000000 */
[----:B------:R-:W-:Y:S02]  /*06e0*/  ISETP.NE.AND P1, PT, R6, RZ, P1 ;  /* 0x000000ff0600720c */ /* 0x000fe40000f25270 */
[----:B------:R-:W-:Y:S02]  /*06f0*/  SHF.R.U32.HI R0, RZ, R0, R3 ;  /* 0x00000000ff007219 */ /* 0x000fe40000011603 */
[----:B------:R-:W-:-:S02]  /*0700*/  PLOP3.LUT P0, PT, P0, P1, PT, 0xf8, 0x8f ;  /* 0x00000000008f781c */ /* 0x000fc40000703f70 */
[----:B------:R-:W-:Y:S02]  /*0710*/  SHF.R.U32.HI R6, RZ, 0x1, R0 ;  /* 0x00000001ff067819 */ /* 0x000fe40000011600 */
[----:B------:R-:W-:-:S04]  /*0720*/  SEL R3, RZ, 0x1, !P0 ;  /* 0x00000001ff037807 */ /* 0x000fc80004000000 */
[----:B------:R-:W-:-:S04]  /*0730*/  LOP3.LUT R3, R3, 0x1, R6, 0xf8, !PT ;  /* 0x0000000103037812 */ /* 0x000fc800078ef806 */
[----:B------:R-:W-:-:S05]  /*0740*/  LOP3.LUT R3, R3, R0, RZ, 0xc0, !PT ;  /* 0x0000000003037212 */ /* 0x000fca00078ec0ff */
[----:B------:R-:W-:-:S05]  /*0750*/  IMAD.IADD R6, R6, 0x1, R3 ;  /* 0x0000000106067824 */ /* 0x000fca00078e0203 */
[----:B------:R-:W-:Y:S01]  /*0760*/  LOP3.LUT R5, R6, R5, RZ, 0xfc, !PT ;  /* 0x0000000506057212 */ /* 0x000fe200078efcff */
[----:B------:R-:W-:Y:S06]  /*0770*/  BRA `(.L_x_12) ;  /* 0x0000000000107947 */ /* 0x000fec0003800000 */
.L_x_11:
[----:B------:R-:W-:-:S04]  /*0780*/  LOP3.LUT R5, R5, 0x80000000, RZ, 0xc0, !PT ;  /* 0x8000000005057812 */ /* 0x000fc800078ec0ff */
[----:B------:R-:W-:Y:S01]  /*0790*/  LOP3.LUT R5, R5, 0x7f800000, RZ, 0xfc, !PT ;  /* 0x7f80000005057812 */ /* 0x000fe200078efcff */
[----:B------:R-:W-:Y:S06]  /*07a0*/  BRA `(.L_x_12) ;  /* 0x0000000000047947 */ /* 0x000fec0003800000 */
.L_x_10:
[----:B------:R-:W-:-:S07]  /*07b0*/  IMAD R5, R6, 0x800000, R5 ;  /* 0x0080000006057824 */ /* 0x000fce00078e0205 */
.L_x_12:
[----:B------:R-:W-:Y:S05]  /*07c0*/  BSYNC.RECONVERGENT B2 ;  /* 0x0000000000027941 */ /* 0x000fea0003800200 */
.L_x_9:
[----:B------:R-:W-:Y:S05]  /*07d0*/  BRA `(.L_x_13) ;  /* 0x0000000000207947 */ /* 0x000fea0003800000 */
.L_x_8:
[----:B------:R-:W-:-:S04]  /*07e0*/  LOP3.LUT R5, R6, 0x80000000, R5, 0x48, !PT ;  /* 0x8000000006057812 */ /* 0x000fc800078e4805 */
[----:B------:R-:W-:Y:S01]  /*07f0*/  LOP3.LUT R5, R5, 0x7f800000, RZ, 0xfc, !PT ;  /* 0x7f80000005057812 */ /* 0x000fe200078efcff */
[----:B------:R-:W-:Y:S06]  /*0800*/  BRA `(.L_x_13) ;  /* 0x0000000000147947 */ /* 0x000fec0003800000 */
.L_x_7:
[----:B------:R-:W-:Y:S01]  /*0810*/  LOP3.LUT R5, R6, 0x80000000, R5, 0x48, !PT ;  /* 0x8000000006057812 */ /* 0x000fe200078e4805 */
[----:B------:R-:W-:Y:S06]  /*0820*/  BRA `(.L_x_13) ;  /* 0x00000000000c7947 */ /* 0x000fec0003800000 */
.L_x_6:
[----:B------:R-:W0:Y:S01]  /*0830*/  MUFU.RSQ R5, -QNAN ;  /* 0xffc0000000057908 */ /* 0x000e220000001400 */
[----:B------:R-:W-:Y:S05]  /*0840*/  BRA `(.L_x_13) ;  /* 0x0000000000047947 */ /* 0x000fea0003800000 */
.L_x_5:
[----:B------:R-:W-:-:S07]  /*0850*/  FADD.FTZ R5, R0, 255 ;  /* 0x437f000000057421 */ /* 0x000fce0000010000 */
.L_x_13:
[----:B------:R-:W-:Y:S05]  /*0860*/  BSYNC.RECONVERGENT B0 ;  /* 0x0000000000007941 */ /* 0x000fea0003800200 */
.L_x_2:
[----:B0-----:R-:W-:Y:S02]  /*0870*/  IMAD.MOV.U32 R3, RZ, RZ, R5 ;  /* 0x000000ffff037224 */ /* 0x001fe400078e0005 */
[----:B------:R-:W-:-:S04]  /*0880*/  IMAD.MOV.U32 R5, RZ, RZ, 0x0 ;  /* 0x00000000ff057424 */ /* 0x000fc800078e00ff */
[----:B------:R-:W-:Y:S05]  /*0890*/  RET.REL.NODEC R4 `(_Z14contrastKernelPhS_if) ;  /* 0xfffffff404d87950 */ /* 0x000fea0003c3ffff */
.L_x_14:
[----:B------:R-:W-:-:S00]  /*08a0*/  BRA `(.L_x_14) ;  /* 0xfffffffc00fc7947 */ /* 0x000fc0000383ffff */
[----:B------:R-:W-:-:S00]  /*08b0*/  NOP ;  /* 0x0000000000007918 */ /* 0x000fc00000000000 */
        /* <DEDUP_REMOVED lines=12> */
.L_x_17:


//--------------------- .text._Z10blurKernelPhS_ii --------------------------
	.section	.text._Z10blurKernelPhS_ii,"ax",@progbits
	.align	128
        .global         _Z10blurKernelPhS_ii
        .type           _Z10blurKernelPhS_ii,@function
        .size           _Z10blurKernelPhS_ii,(.L_x_18 - _Z10blurKernelPhS_ii)
        .other          _Z10blurKernelPhS_ii,@"STO_CUDA_ENTRY STV_DEFAULT"
_Z10blurKernelPhS_ii:
.text._Z10blurKernelPhS_ii:
[----:B------:R-:W-:Y:S01]  /*0000*/  LDC R1, c[0x0][0x37c] ;  /* 0x0000df00ff017b82 */ /* 0x000fe20000000800 */
[----:B------:R-:W0:Y:S07]  /*0010*/  S2R R3, SR_TID.Y ;  /* 0x0000000000037919 */ /* 0x000e2e0000002200 */
[----:B------:R-:W1:Y:S01]  /*0020*/  LDC R11, c[0x0][0x360] ;  /* 0x0000d800ff0b7b82 */ /* 0x000e620000000800 */
[----:B------:R-:W1:Y:S07]  /*0030*/  S2R R0, SR_TID.X ;  /* 0x0000000000007919 */ /* 0x000e6e0000002100 */
[----:B------:R-:W0:Y:S08]  /*0040*/  S2UR UR5, SR_CTAID.Y ;  /* 0x00000000000579c3 */ /* 0x000e300000002600 */
[----:B------:R-:W0:Y:S08]  /*0050*/  LDC R10, c[0x0][0x364] ;  /* 0x0000d900ff0a7b82 */ /* 0x000e300000000800 */
[----:B------:R-:W1:Y:S08]  /*0060*/  S2UR UR4, SR_CTAID.X ;  /* 0x00000000000479c3 */ /* 0x000e700000002500 */
[----:B------:R-:W2:Y:S01]  /*0070*/  LDC.64 R4, c[0x0][0x390] ;  /* 0x0000e400ff047b82 */ /* 0x000ea20000000a00 */
[----:B0-----:R-:W-:-:S02]  /*0080*/  IMAD R10, R10, UR5, R3 ;  /* 0x000000050a0a7c24 */ /* 0x001fc4000f8e0203 */
[----:B-1----:R-:W-:-:S03]  /*0090*/  IMAD R11, R11, UR4, R0 ;  /* 0x000000040b0b7c24 */ /* 0x002fc6000f8e0200 */
[----:B--2---:R-:W-:-:S04]  /*00a0*/  ISETP.GE.AND P0, PT, R10, R5, PT ;  /* 0x000000050a00720c */ /* 0x004fc80003f06270 */
[----:B------:R-:W-:-:S13]  /*00b0*/  ISETP.GE.OR P0, PT, R11, R4, P0 ;  /* 0x000000040b00720c */ /* 0x000fda0000706670 */
[----:B------:R-:W-:Y:S05]  /*00c0*/  @P0 EXIT ;  /* 0x000000000000094d */ /* 0x000fea0003800000 */
[----:B------:R-:W0:Y:S01]  /*00d0*/  LDCU.64 UR6, c[0x0][0x380] ;  /* 0x00007000ff0677ac */ /* 0x000e220008000a00 */
[C---:B------:R-:W-:Y:S01]  /*00e0*/  IMAD R0, R10.reuse, R4, -R4 ;  /* 0x000000040a007224 */ /* 0x040fe200078e0a04 */
[----:B------:R-:W-:Y:S01]  /*00f0*/  ISETP.NE.AND P4, PT, R10, RZ, PT ;  /* 0x000000ff0a00720c */ /* 0x000fe20003f85270 */
[----:B------:R-:W-:Y:S01]  /*0100*/  IMAD.MOV.U32 R3, RZ, RZ, 0x3 ;  /* 0x00000003ff037424 */ /* 0x000fe200078e00ff */
[----:B------:R-:W1:Y:S01]  /*0110*/  LDCU.64 UR4, c[0x0][0x358] ;  /* 0x00006b00ff0477ac */ /* 0x000e620008000a00 */
[C---:B------:R-:W-:Y:S01]  /*0120*/  IMAD.IADD R6, R11.reuse, 0x1, R0 ;  /* 0x000000010b067824 */ /* 0x040fe200078e0200 */
[C---:B------:R-:W-:Y:S01]  /*0130*/  ISETP.LT.OR P0, PT, R11.reuse, 0x1, !P4 ;  /* 0x000000010b00780c */ /* 0x040fe20006701670 */
[----:B------:R-:W-:Y:S01]  /*0140*/  IMAD.MOV.U32 R12, RZ, RZ, RZ ;  /* 0x000000ffff0c7224 */ /* 0x000fe200078e00ff */
[----:B------:R-:W-:Y:S01]  /*0150*/  ISETP.LT.OR P4, PT, R11, RZ, !P4 ;  /* 0x000000ff0b00720c */ /* 0x000fe20006781670 */
[----:B------:R-:W-:-:S05]  /*0160*/  IMAD R0, R6, R3, -0x3 ;  /* 0xfffffffd06007424 */ /* 0x000fca00078e0203 */
[----:B0-----:R-:W-:-:S04]  /*0170*/  IADD3 R2, P1, PT, R0, UR6, RZ ;  /* 0x0000000600027c10 */ /* 0x001fc8000ff3e0ff */
[----:B------:R-:W-:-:S05]  /*0180*/  LEA.HI.X.SX32 R3, R0, UR7, 0x1, P1 ;  /* 0x0000000700037c11 */ /* 0x000fca00088f0eff */
[----:B-1----:R-:W2:Y:S04]  /*0190*/  @!P0 LDG.E.U8 R12, desc[UR4][R2.64] ;  /* 0x00000004020c8981 */ /* 0x002ea8000c1e1100 */
[----:B------:R-:W2:Y:S01]  /*01a0*/  @!P4 LDG.E.U8 R9, desc[UR4][R2.64+0x3] ;  /* 0x000003040209c981 */ /* 0x000ea2000c1e1100 */
[C---:B------:R-:W-:Y:S01]  /*01b0*/  VIADD R7, R11.reuse, 0x1 ;  /* 0x000000010b077836 */ /* 0x040fe20000000000 */
[CC--:B------:R-:W-:Y:S01]  /*01c0*/  ISETP.GT.AND P2, PT, R11.reuse, R4.reuse, PT ;  /* 0x000000040b00720c */ /* 0x0c0fe20003f44270 */
[-C--:B------:R-:W-:Y:S01]  /*01d0*/  IMAD R0, R10, R4.reuse, R11 ;  /* 0x000000040a007224 */ /* 0x080fe200078e020b */
[----:B------:R-:W-:Y:S02]  /*01e0*/  ISETP.GE.AND P6, PT, R11, RZ, PT ;  /* 0x000000ff0b00720c */ /* 0x000fe40003fc6270 */
[----:B------:R-:W-:Y:S01]  /*01f0*/  ISETP.GE.AND P1, PT, R7, R4, PT ;  /* 0x000000040700720c */ /* 0x000fe20003f26270 */
[----:B------:R-:W-:Y:S01]  /*0200*/  IMAD R0, R0, 0x3, RZ ;  /* 0x0000000300007824 */ /* 0x000fe200078e02ff */
[----:B------:R-:W-:-:S02]  /*0210*/  ISETP.GT.AND P2, PT, R11, RZ, !P2 ;  /* 0x000000ff0b00720c */ /* 0x000fc40005744270 */
[----:B------:R-:W-:Y:S01]  /*0220*/  ISETP.GT.AND P1, PT, R11, -0x2, !P1 ;  /* 0xfffffffe0b00780c */ /* 0x000fe20004f24270 */
[----:B------:R-:W-:Y:S01]  /*0230*/  VIADD R8, R0, 0xfffffffd ;  /* 0xfffffffd00087836 */ /* 0x000fe20000000000 */
[----:B------:R-:W-:Y:S02]  /*0240*/  IADD3 R7, PT, PT, R6, -0x1, RZ ;  /* 0xffffffff06077810 */ /* 0x000fe40007ffe0ff */
[----:B------:R-:W-:Y:S02]  /*0250*/  ISETP.EQ.OR P3, PT, R10, RZ, !P1 ;  /* 0x000000ff0a00720c */ /* 0x000fe40004f62670 */
[----:B------:R-:W-:Y:S01]  /*0260*/  IADD3 R6, P5, PT, R8, UR6, RZ ;  /* 0x0000000608067c10 */ /* 0x000fe2000ffbe0ff */
[----:B------:R-:W-:Y:S01]  /*0270*/  IMAD R15, R4, 0x2, R7 ;  /* 0x00000002040f7824 */ /* 0x000fe200078e0207 */
[----:B------:R-:W-:Y:S01]  /*0280*/  IADD3 R14, PT, PT, R10, 0x1, RZ ;  /* 0x000000010a0e7810 */ /* 0x000fe20007ffe0ff */
[----:B------:R-:W-:Y:S01]  /*0290*/  IMAD.MOV.U32 R4, RZ, RZ, RZ ;  /* 0x000000ffff047224 */ /* 0x000fe200078e00ff */
[----:B------:R-:W-:Y:S01]  /*02a0*/  LEA.HI.X.SX32 R7, R8, UR7, 0x1, P5 ;  /* 0x0000000708077c11 */ /* 0x000fe2000a8f0eff */
[----:B------:R-:W-:Y:S01]  /*02b0*/  @!P0 IMAD.MOV.U32 R4, RZ, RZ, 0x1 ;  /* 0x00000001ff048424 */ /* 0x000fe200078e00ff */
[----:B------:R-:W-:-:S05]  /*02c0*/  ISETP.GE.U32.AND P0, PT, R14, R5, PT ;  /* 0x000000050e00720c */ /* 0x000fca0003f06070 */
[----:B------:R-:W3:Y:S01]  /*02d0*/  @!P3 LDG.E.U8 R13, desc[UR4][R2.64+0x6] ;  /* 0x00000604020db981 */ /* 0x000ee2000c1e1100 */
[----:B------:R-:W-:Y:S01]  /*02e0*/  ISETP.LT.U32.AND P5, PT, R14, R5, P2 ;  /* 0x000000050e00720c */ /* 0x000fe200017a1070 */
[----:B------:R-:W-:Y:S01]  /*02f0*/  @!P4 VIADD R4, R4, 0x1 ;  /* 0x000000010404c836 */ /* 0x000fe20000000000 */
[----:B------:R-:W-:Y:S01]  /*0300*/  ISETP.GT.AND P0, PT, R11, -0x1, !P0 ;  /* 0xffffffff0b00780c */ /* 0x000fe20004704270 */
[----:B------:R-:W4:Y:S01]  /*0310*/  @P6 LDG.E.U8 R17, desc[UR4][R6.64+0x3] ;  /* 0x0000030406116981 */ /* 0x000f22000c1e1100 */
[----:B--2---:R-:W-:Y:S02]  /*0320*/  @!P4 IMAD.IADD R12, R12, 0x1, R9 ;  /* 0x000000010c0cc824 */ /* 0x004fe400078e0209 */
[----:B------:R-:W-:Y:S02]  /*0330*/  IMAD R9, R15, 0x3, RZ ;  /* 0x000000030f097824 */ /* 0x000fe400078e02ff */
[----:B------:R-:W2:Y:S03]  /*0340*/  @P2 LDG.E.U8 R15, desc[UR4][R6.64] ;  /* 0x00000004060f2981 */ /* 0x000ea6000c1e1100 */
[----:B------:R-:W-:-:S04]  /*0350*/  IADD3 R8, P4, PT, R9, UR6, RZ ;  /* 0x0000000609087c10 */ /* 0x000fc8000ff9e0ff */
[----:B------:R-:W-:Y:S02]  /*0360*/  LEA.HI.X.SX32 R9, R9, UR7, 0x1, P4 ;  /* 0x0000000709097c11 */ /* 0x000fe4000a0f0eff */
[----:B------:R-:W-:Y:S02]  /*0370*/  ISETP.LT.U32.AND P4, PT, R14, R5, P1 ;  /* 0x000000050e00720c */ /* 0x000fe40000f81070 */
[----:B------:R-:W5:Y:S04]  /*0380*/  @P1 LDG.E.U8 R5, desc[UR4][R6.64+0x6] ;  /* 0x0000060406051981 */ /* 0x000f68000c1e1100 */
[----:B------:R-:W5:Y:S04]  /*0390*/  @P5 LDG.E.U8 R19, desc[UR4][R8.64] ;  /* 0x0000000408135981 */ /* 0x000f68000c1e1100 */
[----:B------:R-:W5:Y:S04]  /*03a0*/  @P0 LDG.E.U8 R21, desc[UR4][R8.64+0x3] ;  /* 0x0000030408150981 */ /* 0x000f68000c1e1100 */
[----:B------:R-:W5:Y:S01]  /*03b0*/  @P4 LDG.E.U8 R23, desc[UR4][R8.64+0x6] ;  /* 0x0000060408174981 */ /* 0x000f62000c1e1100 */
[----:B---3--:R-:W-:-:S02]  /*03c0*/  @!P3 IMAD.IADD R12, R12, 0x1, R13 ;  /* 0x000000010c0cb824 */ /* 0x008fc400078e020d */
[----:B------:R-:W-:-:S05]  /*03d0*/  @!P3 VIADD R4, R4, 0x1 ;  /* 0x000000010404b836 */ /* 0x000fca0000000000 */
[----:B------:R-:W-:-:S05]  /*03e0*/  @P2 IADD3 R4, PT, PT, R4, 0x1, RZ ;  /* 0x0000000104042810 */ /* 0x000fca0007ffe0ff */
[----:B------:R-:W-:-:S04]  /*03f0*/  @P6 VIADD R4, R4, 0x1 ;  /* 0x0000000104046836 */ /* 0x000fc80000000000 */
[----:B------:R-:W-:-:S04]  /*0400*/  @P1 VIADD R4, R4, 0x1 ;  /* 0x0000000104041836 */ /* 0x000fc80000000000 */
[----:B------:R-:W-:-:S04]  /*0410*/  @P5 VIADD R4, R4, 0x1 ;  /* 0x0000000104045836 */ /* 0x000fc80000000000 */
[----:B------:R-:W-:-:S05]  /*0420*/  @P0 VIADD R4, R4, 0x1 ;  /* 0x0000000104040836 */ /* 0x000fca0000000000 */
[----:B------:R-:W-:Y:S01]  /*0430*/  @P4 IADD3 R4, PT, PT, R4, 0x1, RZ ;  /* 0x0000000104044810 */ /* 0x000fe20007ffe0ff */
[----:B------:R-:W-:Y:S02]  /*0440*/  VIADD R10, R10, 0xffffffff ;  /* 0xffffffff0a0a7836 */ /* 0x000fe40000000000 */
[----:B--2---:R-:W-:-:S04]  /*0450*/  @P2 IMAD.IADD R12, R12, 0x1, R15 ;  /* 0x000000010c0c2824 */ /* 0x004fc800078e020f */
[----:B----4-:R-:W-:-:S05]  /*0460*/  @P6 IMAD.IADD R12, R12, 0x1, R17 ;  /* 0x000000010c0c6824 */ /* 0x010fca00078e0211 */
[----:B-----5:R-:W-:-:S05]  /*0470*/  @P1 IADD3 R12, PT, PT, R12, R5, RZ ;  /* 0x000000050c0c1210 */ /* 0x020fca0007ffe0ff */
[----:B------:R-:W-:-:S04]  /*0480*/  @P5 IMAD.IADD R12, R12, 0x1, R19 ;  /* 0x000000010c0c5824 */ /* 0x000fc800078e0213 */
[----:B------:R-:W-:-:S04]  /*0490*/  @P0 IMAD.IADD R12, R12, 0x1, R21 ;  /* 0x000000010c0c0824 */ /* 0x000fc800078e0215 */
[----:B------:R-:W-:Y:S01]  /*04a0*/  @P4 IMAD.IADD R12, R12, 0x1, R23 ;  /* 0x000000010c0c4824 */ /* 0x000fe200078e0217 */
[----:B------:R-:W-:-:S04]  /*04b0*/  LOP3.LUT R17, R4, 0xffff, RZ, 0xc0, !PT ;  /* 0x0000ffff04117812 */ /* 0x000fc800078ec0ff */
[----:B------:R-:W-:Y:S02]  /*04c0*/  LOP3.LUT R16, R12, 0xffff, RZ, 0xc0, !PT ;  /* 0x0000ffff0c107812 */ /* 0x000fe400078ec0ff */
[----:B------:R-:W-:-:S07]  /*04d0*/  MOV R18, 0x4f0 ;  /* 0x000004f000127802 */ /* 0x000fce0000000f00 */
[----:B------:R-:W-:Y:S05]  /*04e0*/  CALL.REL.NOINC `($__internal_1_$__cuda_sm20_div_u16) ;  /* 0x0000000400847944 */ /* 0x000fea0003c00000 */
[----:B------:R-:W0:Y:S01]  /*04f0*/  LDCU.64 UR8, c[0x0][0x390] ;  /* 0x00007200ff0877ac */ /* 0x000e220008000a00 */
[C---:B------:R-:W-:Y:S01]  /*0500*/  VIADD R12, R11.reuse, 0x1 ;  /* 0x000000010b0c7836 */ /* 0x040fe20000000000 */
[----:B------:R-:W1:Y:S01]  /*0510*/  LDCU.64 UR6, c[0x0][0x388] ;  /* 0x00007100ff0677ac */ /* 0x000e620008000a00 */
[----:B0-----:R-:W-:-:S03]  /*0520*/  ISETP.GT.AND P1, PT, R11, UR8, PT ;  /* 0x000000080b007c0c */ /* 0x001fc6000bf24270 */
[----:B------:R-:W-:Y:S02]  /*0530*/  ISETP.GE.AND P2, PT, R12, UR8, PT ;  /* 0x000000080c007c0c */ /* 0x000fe4000bf46270 */
[C---:B------:R-:W-:Y:S02]  /*0540*/  ISETP.GT.AND P1, PT, R11.reuse, RZ, !P1 ;  /* 0x000000ff0b00720c */ /* 0x040fe40004f24270 */
[----:B------:R-:W-:Y:S02]  /*0550*/  ISETP.GE.U32.AND P3, PT, R10, UR9, PT ;  /* 0x000000090a007c0c */ /* 0x000fe4000bf66070 */
[----:B-1----:R-:W-:Y:S02]  /*0560*/  IADD3 R4, P6, PT, R0, UR6, RZ ;  /* 0x0000000600047c10 */ /* 0x002fe4000ffde0ff */
[----:B------:R-:W-:Y:S02]  /*0570*/  ISETP.GT.AND P2, PT, R11, -0x2, !P2 ;  /* 0xfffffffe0b00780c */ /* 0x000fe40005744270 */
[----:B------:R-:W-:-:S02]  /*0580*/  ISETP.LT.U32.AND P1, PT, R10, UR9, P1 ;  /* 0x000000090a007c0c */ /* 0x000fc40008f21070 */
[C---:B------:R-:W-:Y:S02]  /*0590*/  ISETP.GT.AND P3, PT, R11.reuse, -0x1, !P3 ;  /* 0xffffffff0b00780c */ /* 0x040fe40005f64270 */
[----:B------:R-:W-:Y:S01]  /*05a0*/  LEA.HI.X.SX32 R5, R0, UR7, 0x1, P6 ;  /* 0x0000000700057c11 */ /* 0x000fe2000b0f0eff */
[----:B------:R-:W-:Y:S01]  /*05b0*/  IMAD.MOV.U32 R0, RZ, RZ, RZ ;  /* 0x000000ffff007224 */ /* 0x000fe200078e00ff */
[----:B------:R-:W-:Y:S02]  /*05c0*/  ISETP.LT.U32.AND P2, PT, R10, UR9, P2 ;  /* 0x000000090a007c0c */ /* 0x000fe40009741070 */
[C---:B------:R-:W-:Y:S01]  /*05d0*/  ISETP.GT.AND P6, PT, R11.reuse, UR8, PT ;  /* 0x000000080b007c0c */ /* 0x040fe2000bfc4270 */
[----:B------:R0:W-:Y:S03]  /*05e0*/  STG.E.U8 desc[UR4][R4.64], R19 ;  /* 0x0000001304007986 */ /* 0x0001e6000c101104 */
[----:B------:R-:W-:Y:S01]  /*05f0*/  ISETP.LT.OR P6, PT, R11, 0x1, P6 ;  /* 0x000000010b00780c */ /* 0x000fe200037c1670 */
[----:B------:R-:W2:Y:S04]  /*0600*/  @P1 LDG.E.U8 R0, desc[UR4][R2.64+0x1] ;  /* 0x0000010402001981 */ /* 0x000ea8000c1e1100 */
[----:B------:R-:W2:Y:S04]  /*0610*/  @P3 LDG.E.U8 R13, desc[UR4][R2.64+0x4] ;  /* 0x00000404020d3981 */ /* 0x000ea8000c1e1100 */
[----:B------:R-:W3:Y:S04]  /*0620*/  @P2 LDG.E.U8 R15, desc[UR4][R2.64+0x7] ;  /* 0x00000704020f2981 */ /* 0x000ee8000c1e1100 */
[----:B------:R-:W4:Y:S01]  /*0630*/  @!P6 LDG.E.U8 R17, desc[UR4][R6.64+0x1] ;  /* 0x000001040611e981 */ /* 0x000f22000c1e1100 */
[----:B------:R-:W-:-:S03]  /*0640*/  HFMA2 R10, -RZ, RZ, 0, 0 ;  /* 0x00000000ff0a7431 */ /* 0x000fc600000001ff */
[----:B0-----:R-:W5:Y:S01]  /*0650*/  @P4 LDG.E.U8 R19, desc[UR4][R8.64+0x7] ;  /* 0x0000070408134981 */ /* 0x001f62000c1e1100 */
[----:B------:R-:W-:-:S04]  /*0660*/  @P1 IMAD.MOV.U32 R10, RZ, RZ, 0x1 ;  /* 0x00000001ff0a1424 */ /* 0x000fc800078e00ff */
[----:B------:R-:W-:-:S05]  /*0670*/  @P3 VIADD R10, R10, 0x1 ;  /* 0x000000010a0a3836 */ /* 0x000fca0000000000 */
[----:B------:R-:W-:-:S05]  /*0680*/  @P2 IADD3 R10, PT, PT, R10, 0x1, RZ ;  /* 0x000000010a0a2810 */ /* 0x000fca0007ffe0ff */
[----:B------:R-:W-:Y:S02]  /*0690*/  @!P6 VIADD R10, R10, 0x1 ;  /* 0x000000010a0ae836 */ /* 0x000fe40000000000 */
[----:B--2---:R-:W-:-:S04]  /*06a0*/  @P3 IMAD.IADD R0, R0, 0x1, R13 ;  /* 0x0000000100003824 */ /* 0x004fc800078e020d */
[----:B---3--:R-:W-:Y:S02]  /*06b0*/  @P2 IMAD.IADD R0, R0, 0x1, R15 ;  /* 0x0000000100002824 */ /* 0x008fe400078e020f */
[----:B------:R-:W2:Y:S02]  /*06c0*/  @P5 LDG.E.U8 R15, desc[UR4][R8.64+0x1] ;  /* 0x00000104080f5981 */ /* 0x000ea4000c1e1100 */
[----:B----4-:R-:W-:Y:S01]  /*06d0*/  @!P6 IMAD.IADD R0, R0, 0x1, R17 ;  /* 0x000000010000e824 */ /* 0x010fe200078e0211 */
[----:B------:R-:W-:Y:S01]  /*06e0*/  ISETP.GE.AND P6, PT, R11, RZ, PT ;  /* 0x000000ff0b00720c */ /* 0x000fe20003fc6270 */
[----:B------:R-:W3:-:S12]  /*06f0*/  @P0 LDG.E.U8 R17, desc[UR4][R8.64+0x4] ;  /* 0x0000040408110981 */ /* 0x000ed8000c1e1100 */
[----:B------:R-:W4:Y:S01]  /*0700*/  @P6 LDG.E.U8 R13, desc[UR4][R6.64+0x4] ;  /* 0x00000404060d6981 */ /* 0x000f22000c1e1100 */
[----:B------:R-:W-:Y:S02]  /*0710*/  @P6 VIADD R10, R10, 0x1 ;  /* 0x000000010a0a6836 */ /* 0x000fe40000000000 */
[----:B----4-:R-:W-:Y:S01]  /*0720*/  @P6 IMAD.IADD R0, R0, 0x1, R13 ;  /* 0x0000000100006824 */ /* 0x010fe200078e020d */
[----:B------:R-:W-:-:S04]  /*0730*/  ISETP.GE.AND P6, PT, R12, UR8, PT ;  /* 0x000000080c007c0c */ /* 0x000fc8000bfc6270 */
[----:B------:R-:W-:-:S13]  /*0740*/  ISETP.LT.OR P6, PT, R11, -0x1, P6 ;  /* 0xffffffff0b00780c */ /* 0x000fda00037c1670 */
[----:B------:R-:W4:Y:S01]  /*0750*/  @!P6 LDG.E.U8 R13, desc[UR4][R6.64+0x7] ;  /* 0x00000704060de981 */ /* 0x000f22000c1e1100 */
[----:B------:R-:W-:-:S04]  /*0760*/  @!P6 VIADD R10, R10, 0x1 ;  /* 0x000000010a0ae836 */ /* 0x000fc80000000000 */
[----:B------:R-:W-:-:S04]  /*0770*/  @P5 VIADD R10, R10, 0x1 ;  /* 0x000000010a0a5836 */ /* 0x000fc80000000000 */
[----:B------:R-:W-:-:S04]  /*0780*/  @P0 VIADD R10, R10, 0x1 ;  /* 0x000000010a0a0836 */ /* 0x000fc80000000000 */
[----:B------:R-:W-:Y:S01]  /*0790*/  @P4 VIADD R10, R10, 0x1 ;  /* 0x000000010a0a4836 */ /* 0x000fe20000000000 */
[----:B----4-:R-:W-:-:S05]  /*07a0*/  @!P6 IADD3 R0, PT, PT, R0, R13, RZ ;  /* 0x0000000d0000e210 */ /* 0x010fca0007ffe0ff */
[----:B--2---:R-:W-:-:S05]  /*07b0*/  @P5 IMAD.IADD R0, R0, 0x1, R15 ;  /* 0x0000000100005824 */ /* 0x004fca00078e020f */
[----:B---3--:R-:W-:-:S05]  /*07c0*/  @P0 IADD3 R0, PT, PT, R0, R17, RZ ;  /* 0x0000001100000210 */ /* 0x008fca0007ffe0ff */
[----:B-----5:R-:W-:Y:S01]  /*07d0*/  @P4 IMAD.IADD R0, R0, 0x1, R19 ;  /* 0x0000000100004824 */ /* 0x020fe200078e0213 */
[----:B------:R-:W-:-:S04]  /*07e0*/  LOP3.LUT R17, R10, 0xffff, RZ, 0xc0, !PT ;  /* 0x0000ffff0a117812 */ /* 0x000fc800078ec0ff */
[----:B------:R-:W-:Y:S02]  /*07f0*/  LOP3.LUT R16, R0, 0xffff, RZ, 0xc0, !PT ;  /* 0x0000ffff00107812 */ /* 0x000fe400078ec0ff */
[----:B------:R-:W-:-:S07]  /*0800*/  MOV R18, 0x820 ;  /* 0x0000082000127802 */ /* 0x000fce0000000f00 */
[----:B------:R-:W-:Y:S05]  /*0810*/  CALL.REL.NOINC `($__internal_1_$__cuda_sm20_div_u16) ;  /* 0x0000000000b87944 */ /* 0x000fea0003c00000 */
[----:B------:R-:W-:Y:S01]  /*0820*/  IMAD.MOV.U32 R0, RZ, RZ, RZ ;  /* 0x000000ffff007224 */ /* 0x000fe200078e00ff */
[----:B------:R0:W-:Y:S01]  /*0830*/  STG.E.U8 desc[UR4][R4.64+0x1], R19 ;  /* 0x0000011304007986 */ /* 0x0001e2000c101104 */
[----:B------:R-:W1:Y:S01]  /*0840*/  S2R R15, SR_TID.X ;  /* 0x00000000000f7919 */ /* 0x000e620000002100 */
[----:B------:R-:W1:Y:S01]  /*0850*/  S2UR UR7, SR_CTAID.X ;  /* 0x00000000000779c3 */ /* 0x000e620000002500 */
[----:B------:R-:W2:Y:S02]  /*0860*/  LDCU UR6, c[0x0][0x390] ;  /* 0x00007200ff0677ac */ /* 0x000ea40008000800 */
[----:B------:R-:W3:Y:S04]  /*0870*/  @P1 LDG.E.U8 R0, desc[UR4][R2.64+0x2] ;  /* 0x0000020402001981 */ /* 0x000ee8000c1e1100 */
[----:B------:R-:W3:Y:S01]  /*0880*/  @P3 LDG.E.U8 R13, desc[UR4][R2.64+0x5] ;  /* 0x00000504020d3981 */ /* 0x000ee2000c1e1100 */
[----:B------:R-:W1:Y:S01]  /*0890*/  LDC R12, c[0x0][0x360] ;  /* 0x0000d800ff0c7b82 */ /* 0x000e620000000800 */
[----:B------:R-:W-:Y:S01]  /*08a0*/  IMAD.MOV.U32 R10, RZ, RZ, RZ ;  /* 0x000000ffff0a7224 */ /* 0x000fe200078e00ff */
[----:B------:R-:W-:Y:S01]  /*08b0*/  @P1 MOV R10, 0x1 ;  /* 0x00000001000a1802 */ /* 0x000fe20000000f00 */
[----:B------:R-:W4:Y:S04]  /*08c0*/  @P5 LDG.E.U8 R17, desc[UR4][R8.64+0x2] ;  /* 0x0000020408115981 */ /* 0x000f28000c1e1100 */
[----:B------:R-:W-:Y:S01]  /*08d0*/  @P3 VIADD R10, R10, 0x1 ;  /* 0x000000010a0a3836 */ /* 0x000fe20000000000 */
[----:B0-----:R-:W5:Y:S01]  /*08e0*/  @P0 LDG.E.U8 R19, desc[UR4][R8.64+0x5] ;  /* 0x0000050408130981 */ /* 0x001f62000c1e1100 */
[----:B--2---:R-:W-:-:S03]  /*08f0*/  ISETP.GT.AND P6, PT, R11, UR6, PT ;  /* 0x000000060b007c0c */ /* 0x004fc6000bfc4270 */
[----:B------:R-:W2:Y:S01]  /*0900*/  @P2 LDG.E.U8 R3, desc[UR4][R2.64+0x8] ;  /* 0x0000080402032981 */ /* 0x000ea2000c1e1100 */
[----:B------:R-:W-:-:S03]  /*0910*/  ISETP.LT.OR P1, PT, R11, 0x1, P6 ;  /* 0x000000010b00780c */ /* 0x000fc60003721670 */
[----:B------:R-:W5:Y:S01]  /*0920*/  @P4 LDG.E.U8 R21, desc[UR4][R8.64+0x8] ;  /* 0x0000080408154981 */ /* 0x000f62000c1e1100 */
[----:B------:R-:W-:Y:S01]  /*0930*/  ISETP.GE.AND P6, PT, R11, RZ, PT ;  /* 0x000000ff0b00720c */ /* 0x000fe20003fc6270 */
[----:B-1----:R-:W-:-:S04]  /*0940*/  IMAD R12, R12, UR7, R15 ;  /* 0x000000070c0c7c24 */ /* 0x002fc8000f8e020f */
[----:B------:R-:W-:-:S04]  /*0950*/  VIADD R14, R12, 0x1 ;  /* 0x000000010c0e7836 */ /* 0x000fc80000000000 */
[----:B------:R-:W4:Y:S01]  /*0960*/  @!P1 LDG.E.U8 R11, desc[UR4][R6.64+0x2] ;  /* 0x00000204060b9981 */ /* 0x000f22000c1e1100 */
[----:B---3--:R-:W-:Y:S01]  /*0970*/  @P3 IMAD.IADD R0, R0, 0x1, R13 ;  /* 0x0000000100003824 */ /* 0x008fe200078e020d */
[----:B------:R-:W-:Y:S02]  /*0980*/  ISETP.GE.AND P3, PT, R14, UR6, PT ;  /* 0x000000060e007c0c */ /* 0x000fe4000bf66270 */
[----:B------:R-:W3:Y:S02]  /*0990*/  @P6 LDG.E.U8 R13, desc[UR4][R6.64+0x5] ;  /* 0x00000504060d6981 */ /* 0x000ee4000c1e1100 */
[----:B------:R-:W-:-:S13]  /*09a0*/  ISETP.LT.OR P3, PT, R12, -0x1, P3 ;  /* 0xffffffff0c00780c */ /* 0x000fda0001f61670 */
[----:B------:R-:W5:Y:S01]  /*09b0*/  @!P3 LDG.E.U8 R15, desc[UR4][R6.64+0x8] ;  /* 0x00000804060fb981 */ /* 0x000f62000c1e1100 */
[----:B------:R-:W-:Y:S01]  /*09c0*/  @P2 VIADD R10, R10, 0x1 ;  /* 0x000000010a0a2836 */ /* 0x000fe20000000000 */
[----:B--2---:R-:W-:-:S03]  /*09d0*/  @P2 IADD3 R0, PT, PT, R0, R3, RZ ;  /* 0x0000000300002210 */ /* 0x004fc60007ffe0ff */
[----:B------:R-:W-:-:S05]  /*09e0*/  @!P1 VIADD R10, R10, 0x1 ;  /* 0x000000010a0a9836 */ /* 0x000fca0000000000 */
[----:B------:R-:W-:Y:S01]  /*09f0*/  @P6 IADD3 R10, PT, PT, R10, 0x1, RZ ;  /* 0x000000010a0a6810 */ /* 0x000fe20007ffe0ff */
[----:B----4-:R-:W-:-:S04]  /*0a00*/  @!P1 IMAD.IADD R0, R0, 0x1, R11 ;  /* 0x0000000100009824 */ /* 0x010fc800078e020b */
[----:B------:R-:W-:-:S05]  /*0a10*/  @!P3 VIADD R10, R10, 0x1 ;  /* 0x000000010a0ab836 */ /* 0x000fca0000000000 */
[----:B------:R-:W-:-:S05]  /*0a20*/  @P5 IADD3 R10, PT, PT, R10, 0x1, RZ ;  /* 0x000000010a0a5810 */ /* 0x000fca0007ffe0ff */
[----:B------:R-:W-:-:S05]  /*0a30*/  @P0 VIADD R10, R10, 0x1 ;  /* 0x000000010a0a0836 */ /* 0x000fca0000000000 */
[----:B------:R-:W-:Y:S01]  /*0a40*/  @P4 IADD3 R10, PT, PT, R10, 0x1, RZ ;  /* 0x000000010a0a4810 */ /* 0x000fe20007ffe0ff */
[----:B---3--:R-:W-:-:S04]  /*0a50*/  @P6 IMAD.IADD R0, R0, 0x1, R13 ;  /* 0x0000000100006824 */ /* 0x008fc800078e020d */
[----:B-----5:R-:W-:-:S04]  /*0a60*/  @!P3 IMAD.IADD R0, R0, 0x1, R15 ;  /* 0x000000010000b824 */ /* 0x020fc800078e020f */
[----:B------:R-:W-:-:S04]  /*0a70*/  @P5 IMAD.IADD R0, R0, 0x1, R17 ;  /* 0x0000000100005824 */ /* 0x000fc800078e0211 */
[----:B------:R-:W-:-:S04]  /*0a80*/  @P0 IMAD.IADD R0, R0, 0x1, R19 ;  /* 0x0000000100000824 */ /* 0x000fc800078e0213 */
[----:B------:R-:W-:Y:S01]  /*0a90*/  @P4 IMAD.IADD R0, R0, 0x1, R21 ;  /* 0x0000000100004824 */ /* 0x000fe200078e0215 */
[----:B------:R-:W-:-:S04]  /*0aa0*/  LOP3.LUT R17, R10, 0xffff, RZ, 0xc0, !PT ;  /* 0x0000ffff0a117812 */ /* 0x000fc800078ec0ff */
[----:B------:R-:W-:Y:S02]  /*0ab0*/  LOP3.LUT R16, R0, 0xffff, RZ, 0xc0, !PT ;  /* 0x0000ffff00107812 */ /* 0x000fe400078ec0ff */
[----:B------:R-:W-:-:S07]  /*0ac0*/  MOV R18, 0xae0 ;  /* 0x00000ae000127802 */ /* 0x000fce0000000f00 */
[----:B------:R-:W-:Y:S05]  /*0ad0*/  CALL.REL.NOINC `($__internal_1_$__cuda_sm20_div_u16) ;  /* 0x0000000000087944 */ /* 0x000fea0003c00000 */
[----:B------:R-:W-:Y:S01]  /*0ae0*/  STG.E.U8 desc[UR4][R4.64+0x2], R19 ;  /* 0x0000021304007986 */ /* 0x000fe2000c101104 */
[----:B------:R-:W-:Y:S05]  /*0af0*/  EXIT ;  /* 0x000000000000794d */ /* 0x000fea0003800000 */
        .weak           $__internal_1_$__cuda_sm20_div_u16
        .type           $__internal_1_$__cuda_sm20_div_u16,@function
        .size           $__internal_1_$__cuda_sm20_div_u16,(.L_x_18 - $__internal_1_$__cuda_sm20_div_u16)
$__internal_1_$__cuda_sm20_div_u16:
[----:B------:R-:W0:Y:S01]  /*0b00*/  I2F.U16 R12, R17 ;  /* 0x00000011000c7306 */ /* 0x000e220000101000 */
[----:B------:R-:W-:Y:S01]  /*0b10*/  IMAD.MOV.U32 R13, RZ, RZ, 0x4b800000 ;  /* 0x4b800000ff0d7424 */ /* 0x000fe200078e00ff */
[----:B0-----:R-:W-:-:S04]  /*0b20*/  FSETP.GEU.AND P6, PT, |R12|, 1.175494350822287508e-38, PT ;  /* 0x008000000c00780b */ /* 0x001fc80003fce200 */
[----:B------:R-:W-:Y:S02]  /*0b30*/  FSEL R13, R13, 1, !P6 ;  /* 0x3f8000000d0d7808 */ /* 0x000fe40007000000 */
[----:B------:R-:W-:-:S04]  /*0b40*/  FSETP.GT.AND P6, PT, |R12|, 8.50705917302346158658e+37, PT ;  /* 0x7e8000000c00780b */ /* 0x000fc80003fc4200 */
[----:B------:R-:W-:Y:S02]  /*0b50*/  FSEL R13, R13, 0.25, !P6 ;  /* 0x3e8000000d0d7808 */ /* 0x000fe40007000000 */
[----:B------:R-:W-:-:S03]  /*0b60*/  ISETP.NE.U32.AND P6, PT, R17, RZ, PT ;  /* 0x000000ff1100720c */ /* 0x000fc60003fc5070 */
[----:B------:R-:W-:Y:S02]  /*0b70*/  FMUL R14, R12, R13 ;  /* 0x0000000d0c0e7220 */ /* 0x000fe40000400000 */
[----:B------:R-:W-:Y:S08]  /*0b80*/  I2F.U16.RZ R12, R16 ;  /* 0x00000010000c7306 */ /* 0x000ff0000010d000 */
[----:B------:R-:W0:Y:S02]  /*0b90*/  MUFU.RCP R14, R14 ;  /* 0x0000000e000e7308 */ /* 0x000e240000001000 */
[----:B0-----:R-:W-:-:S04]  /*0ba0*/  FMUL R13, R13, R14 ;  /* 0x0000000e0d0d7220 */ /* 0x001fc80000400000 */
[----:B------:R-:W-:-:S04]  /*0bb0*/  VIADD R13, R13, 0x2 ;  /* 0x000000020d0d7836 */ /* 0x000fc80000000000 */
[----:B------:R-:W-:Y:S01]  /*0bc0*/  FMUL.RZ R15, R12, R13 ;  /* 0x0000000d0c0f7220 */ /* 0x000fe2000040c000 */
[----:B------:R-:W-:Y:S02]  /*0bd0*/  IMAD.MOV.U32 R12, RZ, RZ, R18 ;  /* 0x000000ffff0c7224 */ /* 0x000fe400078e0012 */
[----:B------:R-:W-:-:S03]  /*0be0*/  IMAD.MOV.U32 R13, RZ, RZ, 0x0 ;  /* 0x00000000ff0d7424 */ /* 0x000fc600078e00ff */
[----:B------:R-:W0:Y:S02]  /*0bf0*/  F2I.U32.TRUNC.NTZ R15, R15 ;  /* 0x0000000f000f7305 */ /* 0x000e24000020f000 */
[----:B0-----:R-:W-:Y:S02]  /*0c00*/  LOP3.LUT R19, R15, 0xffff, RZ, 0xc0, !PT ;  /* 0x0000ffff0f137812 */ /* 0x001fe400078ec0ff */
[----:B------:R-:W-:Y:S01]  /*0c10*/  @!P6 MOV R19, 0xffffffff ;  /* 0xffffffff0013e802 */ /* 0x000fe20000000f00 */
[----:B------:R-:W-:Y:S06]  /*0c20*/  RET.REL.NODEC R12 `(_Z10blurKernelPhS_ii) ;  /* 0xfffffff00cf47950 */ /* 0x000fec0003c3ffff */
.L_x_15:
        /* <DEDUP_REMOVED lines=13> */
.L_x_18:


//--------------------- .text._Z16brightnessKernelPhS_if --------------------------
	.section	.text._Z16brightnessKernelPhS_if,"ax",@progbits
	.align	128
        .global         _Z16brightnessKernelPhS_if
        .type           _Z16brightnessKernelPhS_if,@function
        .size           _Z16brightnessKernelPhS_if,(.L_x_21 - _Z16brightnessKernelPhS_if)
        .other          _Z16brightnessKernelPhS_if,@"STO_CUDA_ENTRY STV_DEFAULT"
_Z16brightnessKernelPhS_if:
.text._Z16brightnessKernelPhS_if:
        /* <DEDUP_REMOVED lines=8> */
[----:B------:R-:W0:Y:S01]  /*0080*/  LDCU.128 UR8, c[0x0][0x380] ;  /* 0x00007000ff0877ac */ /* 0x000e220008000c00 */
[----:B------:R-:W-:Y:S01]  /*0090*/  SHF.R.S32.HI R5, RZ, 0x1f, R4 ;  /* 0x0000001fff057819 */ /* 0x000fe20000011404 */
[----:B------:R-:W1:Y:S01]  /*00a0*/  LDCU.64 UR4, c[0x0][0x358] ;  /* 0x00006b00ff0477ac */ /* 0x000e620008000a00 */
[----:B------:R-:W2:Y:S01]  /*00b0*/  LDCU UR6, c[0x0][0x394] ;  /* 0x00007280ff0677ac */ /* 0x000ea20008000800 */
[----:B0-----:R-:W-:-:S04]  /*00c0*/  IADD3 R2, P0, PT, R4, UR8, RZ ;  /* 0x0000000804027c10 */ /* 0x001fc8000ff1e0ff */
[----:B------:R-:W-:-:S05]  /*00d0*/  IADD3.X R3, PT, PT, R5, UR9, RZ, P0, !PT ;  /* 0x0000000905037c10 */ /* 0x000fca00087fe4ff */
[----:B-1----:R-:W3:Y:S01]  /*00e0*/  LDG.E.U8 R2, desc[UR4][R2.64] ;  /* 0x0000000402027981 */ /* 0x002ee2000c1e1100 */
[----:B------:R-:W-:-:S04]  /*00f0*/  IADD3 R4, P0, PT, R4, UR10, RZ ;  /* 0x0000000a04047c10 */ /* 0x000fc8000ff1e0ff */
[----:B------:R-:W-:Y:S02]  /*0100*/  IADD3.X R5, PT, PT, R5, UR11, RZ, P0, !PT ;  /* 0x0000000b05057c10 */ /* 0x000fe400087fe4ff */
[----:B---3--:R-:W-:-:S05]  /*0110*/  I2FP.F32.U32 R0, R2 ;  /* 0x0000000200007245 */ /* 0x008fca0000201000 */
[----:B--2---:R-:W-:-:S06]  /*0120*/  FMUL R0, R0, UR6 ;  /* 0x0000000600007c20 */ /* 0x004fcc0008400000 */
[----:B------:R-:W0:Y:S02]  /*0130*/  F2I.TRUNC.NTZ R0, R0 ;  /* 0x0000000000007305 */ /* 0x000e24000020f100 */
[----:B0-----:R-:W-:-:S05]  /*0140*/  VIMNMX R7, PT, PT, R0, 0xff, PT ;  /* 0x000000ff00077848 */ /* 0x001fca0003fe0100 */
[----:B------:R-:W-:Y:S01]  /*0150*/  STG.E.U8 desc[UR4][R4.64], R7 ;  /* 0x0000000704007986 */ /* 0x000fe2000c101104 */
[----:B------:R-:W-:Y:S05]  /*0160*/  EXIT ;  /* 0x000000000000794d */ /* 0x000fea0003800000 */
.L_x_16:
        /* <DEDUP_REMOVED lines=9> */
.L_x_21:


//--------------------- .nv.shared.reserved.0     --------------------------
	.section	.nv.shared.reserved.0,"aw",@nobits
	.weak		__nv_reservedSMEM_offset_0_alias
	.size		__nv_reservedSMEM_offset_0_alias, 0, 64
	.other		__nv_reservedSMEM_offset_0_alias,@"STO_CUDA_RESERVED_SHARED STV_DEFAULT"
__nv_reservedSMEM_offset_0_alias:
	.zero		0
	.zero		64


//--------------------- .nv.constant0._Z14contrastKernelPhS_if --------------------------
	.section	.nv.constant0._Z14contrastKernelPhS_if,"a",@progbits
	.sectionflags	@""
	.align	4
.nv.constant0._Z14contrastKernelPhS_if:
	.zero		920


//--------------------- .nv.constant0._Z10blurKernelPhS_ii --------------------------
	.section	.nv.constant0._Z10blurKernelPhS_ii,"a",@progbits
	.sectionflags	@""
	.align	4
.nv.constant0._Z10blurKernelPhS_ii:
	.zero		920


//--------------------- .nv.constant0._Z16brightnessKernelPhS_if --------------------------
	.section	.nv.constant0._Z16brightnessKernelPhS_if,"a",@progbits
	.sectionflags	@""
	.align	4
.nv.constant0._Z16brightnessKernelPhS_if:
	.zero		920


//--------------------- SYMBOLS --------------------------

	.type		.nv.reservedSmem.offset0,@object
	.size		.nv.reservedSmem.offset0,0x4
